// auto-generated by cutlass_sweep.gemm — config: {"arch": "sm_90", "cluster_m": 1, "cluster_n": 1, "dtype": "bf16", "dtype_b": "bf16", "layout": "nt", "stages": 0, "tile_k": 128, "tile_m": 64, "tile_n": 384}
#include "cutlass/cutlass.h"
#include "cutlass/gemm/collective/collective_builder.hpp"
#include "cutlass/gemm/device/gemm_universal_adapter.h"
#include "cutlass/gemm/kernel/gemm_universal.hpp"
#include "cutlass/epilogue/collective/collective_builder.hpp"

using ElemA = cutlass::bfloat16_t;
using ElemB = cutlass::bfloat16_t;
using ElemCD = cutlass::bfloat16_t;
using Acc  = float;
using TileShape    = cute::Shape<cute::_64, cute::_384, cute::_128>;
using ClusterShape = cute::Shape<cute::_1, cute::_1, cute::_1>;

using CollectiveEpilogue = typename cutlass::epilogue::collective::CollectiveBuilder<
    cutlass::arch::Sm90, cutlass::arch::OpClassTensorOp,
    TileShape, ClusterShape,
    cutlass::epilogue::collective::EpilogueTileAuto,
    Acc, Acc,
    ElemCD, cutlass::layout::RowMajor, 128 / cutlass::sizeof_bits<ElemCD>::value,
    ElemCD, cutlass::layout::RowMajor, 128 / cutlass::sizeof_bits<ElemCD>::value,
    cutlass::epilogue::collective::EpilogueScheduleAuto
  >::CollectiveOp;

using CollectiveMainloop = typename cutlass::gemm::collective::CollectiveBuilder<
    cutlass::arch::Sm90, cutlass::arch::OpClassTensorOp,
    ElemA, cutlass::layout::RowMajor, 128 / cutlass::sizeof_bits<ElemA>::value,
    ElemB, cutlass::layout::ColumnMajor, 128 / cutlass::sizeof_bits<ElemB>::value,
    Acc,
    TileShape, ClusterShape,
    cutlass::gemm::collective::StageCountAutoCarveout<static_cast<int>(sizeof(typename CollectiveEpilogue::SharedStorage))>,
    cutlass::gemm::collective::KernelScheduleAuto
  >::CollectiveOp;

using GemmKernel = cutlass::gemm::kernel::GemmUniversal<
    cute::Shape<int,int,int,int>,
    CollectiveMainloop,
    CollectiveEpilogue
>;
using Gemm = cutlass::gemm::device::GemmUniversalAdapter<GemmKernel>;

// Force the device kernel symbol into the cubin without needing a host main.
auto* _anchor = &cutlass::device_kernel<GemmKernel>;


// ===== COMPILED SASS (sm_90a) =====

	.target	sm_90a

	.elftype	@"ET_EXEC"


//--------------------- .note.nv.tkinfo           --------------------------
	.section	.note.nv.tkinfo,"",@"SHT_NOTE"
	.sectionflags	@"SHF_NOTE_NV_TKINFO"
	.tkinfo
        /*0018*/ 	.word	0x00000002
        /*0030*/ 	.string	""
        /*0030*/ 	.string	"ptxas"
        /*0030*/ 	.string	"Cuda compilation tools, release 13.0, V13.0.88"
        /*0030*/ 	.string	"Build cuda_13.0.r13.0/compiler.36424714_0"
        /*0030*/ 	.string	"-arch sm_90a -m 64 "



//--------------------- .note.nv.cuinfo           --------------------------
	.section	.note.nv.cuinfo,"",@"SHT_NOTE"
	.sectionflags	@"SHF_NOTE_NV_CUINFO"
        /*0018*/ 	.short	0x0002
        /*001a*/ 	.short	0x005a
        /*001c*/ 	.short	0x0082
	.zero		2


//--------------------- .nv.info                  --------------------------
	.section	.nv.info,"",@"SHT_CUDA_INFO"
	.align	4


	//----- nvinfo : EIATTR_REGCOUNT
	.align		4
        /*0000*/ 	.byte	0x04, 0x2f
        /*0002*/ 	.short	(.L_15 - .L_14)
	.align		4
.L_14:
        /*0004*/ 	.word	index@(_ZN7cutlass13device_kernelINS_4gemm6kernel13GemmUniversalIN4cute5tupleIJiiiiEEENS1_10collective13CollectiveMmaINS1_34MainloopSm90TmaGmmaWarpSpecializedILi2ENS5_IJNS4_1CILi1EEESB_SB_EEENS1_32KernelTmaWarpSpecializedPingpongEEENS5_IJNSA_ILi64EEENSA_ILi384EEENSA_ILi128EEEEEENS_10bfloat16_tENS5_IJlSB_lEEESJ_SK_NS4_8TiledMMAINS4_8MMA_AtomIJNS4_4SM904GMMA28MMA_64x192x16_F32BF16BF16_SSILNSO_5MajorE0ELSQ_0ELNSO_7ScaleInE1ELSR_1EEEEEENS4_6LayoutISC_NS5_IJNSA_ILi0EEESV_SV_EEEEENS5_IJNS4_10UnderscoreESY_SY_EEEEENS4_13SM90_TMA_LOADENS4_14ComposedLayoutINS4_7SwizzleILi3ELi4ELi3EEENS4_18smem_ptr_flag_bitsILi16EEENSU_INS5_IJNSA_ILi8EEESF_EEENS5_IJSF_SB_EEEEEEEvNS4_8identityES11_S1B_vS1C_EENS_8epilogue10collective6detail29Sm90TmaWarpSpecializedAdapterINS1F_15DefaultEpilogueISJ_SK_SK_NS1E_6thread17LinearCombinationISJ_Li1EffLNS1J_9ScaleType4KindE0ELNS_15FloatRoundStyleE2ESJ_EENS1_15EpilogueDefaultEEEEEvvEEEEvNT_6ParamsE)
        /*0008*/ 	.word	0x000000a8


	//----- nvinfo : EIATTR_FRAME_SIZE
	.align		4
.L_15:
        /*000c*/ 	.byte	0x04, 0x11
        /*000e*/ 	.short	(.L_17 - .L_16)
	.align		4
.L_16:
        /*0010*/ 	.word	index@(_ZN7cutlass13device_kernelINS_4gemm6kernel13GemmUniversalIN4cute5tupleIJiiiiEEENS1_10collective13CollectiveMmaINS1_34MainloopSm90TmaGmmaWarpSpecializedILi2ENS5_IJNS4_1CILi1EEESB_SB_EEENS1_32KernelTmaWarpSpecializedPingpongEEENS5_IJNSA_ILi64EEENSA_ILi384EEENSA_ILi128EEEEEENS_10bfloat16_tENS5_IJlSB_lEEESJ_SK_NS4_8TiledMMAINS4_8MMA_AtomIJNS4_4SM904GMMA28MMA_64x192x16_F32BF16BF16_SSILNSO_5MajorE0ELSQ_0ELNSO_7ScaleInE1ELSR_1EEEEEENS4_6LayoutISC_NS5_IJNSA_ILi0EEESV_SV_EEEEENS5_IJNS4_10UnderscoreESY_SY_EEEEENS4_13SM90_TMA_LOADENS4_14ComposedLayoutINS4_7SwizzleILi3ELi4ELi3EEENS4_18smem_ptr_flag_bitsILi16EEENSU_INS5_IJNSA_ILi8EEESF_EEENS5_IJSF_SB_EEEEEEEvNS4_8identityES11_S1B_vS1C_EENS_8epilogue10collective6detail29Sm90TmaWarpSpecializedAdapterINS1F_15DefaultEpilogueISJ_SK_SK_NS1E_6thread17LinearCombinationISJ_Li1EffLNS1J_9ScaleType4KindE0ELNS_15FloatRoundStyleE2ESJ_EENS1_15EpilogueDefaultEEEEEvvEEEEvNT_6ParamsE)
        /*0014*/ 	.word	0x00000000


	//----- nvinfo : EIATTR_MIN_STACK_SIZE
	.align		4
.L_17:
        /*0018*/ 	.byte	0x04, 0x12
        /*001a*/ 	.short	(.L_19 - .L_18)
	.align		4
.L_18:
        /*001c*/ 	.word	index@(_ZN7cutlass13device_kernelINS_4gemm6kernel13GemmUniversalIN4cute5tupleIJiiiiEEENS1_10collective13CollectiveMmaINS1_34MainloopSm90TmaGmmaWarpSpecializedILi2ENS5_IJNS4_1CILi1EEESB_SB_EEENS1_32KernelTmaWarpSpecializedPingpongEEENS5_IJNSA_ILi64EEENSA_ILi384EEENSA_ILi128EEEEEENS_10bfloat16_tENS5_IJlSB_lEEESJ_SK_NS4_8TiledMMAINS4_8MMA_AtomIJNS4_4SM904GMMA28MMA_64x192x16_F32BF16BF16_SSILNSO_5MajorE0ELSQ_0ELNSO_7ScaleInE1ELSR_1EEEEEENS4_6LayoutISC_NS5_IJNSA_ILi0EEESV_SV_EEEEENS5_IJNS4_10UnderscoreESY_SY_EEEEENS4_13SM90_TMA_LOADENS4_14ComposedLayoutINS4_7SwizzleILi3ELi4ELi3EEENS4_18smem_ptr_flag_bitsILi16EEENSU_INS5_IJNSA_ILi8EEESF_EEENS5_IJSF_SB_EEEEEEEvNS4_8identityES11_S1B_vS1C_EENS_8epilogue10collective6detail29Sm90TmaWarpSpecializedAdapterINS1F_15DefaultEpilogueISJ_SK_SK_NS1E_6thread17LinearCombinationISJ_Li1EffLNS1J_9ScaleType4KindE0ELNS_15FloatRoundStyleE2ESJ_EENS1_15EpilogueDefaultEEEEEvvEEEEvNT_6ParamsE)
        /*0020*/ 	.word	0x00000000
.L_19:


//--------------------- .nv.compat                --------------------------
	.section	.nv.compat,"",@"SHT_CUDA_COMPAT_INFO"
	.align	4
        /*0000*/ 	.byte	0x02, 0x09, 0x01, 0x00, 0x02, 0x02, 0x04, 0x00, 0x02, 0x05, 0x05, 0x00, 0x03, 0x07, 0x01, 0x01
        /*0010*/ 	.byte	0x02, 0x03, 0x01, 0x00, 0x02, 0x06, 0x01, 0x00, 0x04, 0x0b, 0x08, 0x00, 0x00, 0x00, 0x00, 0x00
        /*0020*/ 	.byte	0x00, 0x00, 0x00, 0x00


//--------------------- .nv.info._ZN7cutlass13device_kernelINS_4gemm6kernel13GemmUniversalIN4cute5tupleIJiiiiEEENS1_10collective13CollectiveMmaINS1_34MainloopSm90TmaGmmaWarpSpecializedILi2ENS5_IJNS4_1CILi1EEESB_SB_EEENS1_32KernelTmaWarpSpecializedPingpongEEENS5_IJNSA_ILi64EEENSA_ILi384EEENSA_ILi128EEEEEENS_10bfloat16_tENS5_IJlSB_lEEESJ_SK_NS4_8TiledMMAINS4_8MMA_AtomIJNS4_4SM904GMMA28MMA_64x192x16_F32BF16BF16_SSILNSO_5MajorE0ELSQ_0ELNSO_7ScaleInE1ELSR_1EEEEEENS4_6LayoutISC_NS5_IJNSA_ILi0EEESV_SV_EEEEENS5_IJNS4_10UnderscoreESY_SY_EEEEENS4_13SM90_TMA_LOADENS4_14ComposedLayoutINS4_7SwizzleILi3ELi4ELi3EEENS4_18smem_ptr_flag_bitsILi16EEENSU_INS5_IJNSA_ILi8EEESF_EEENS5_IJSF_SB_EEEEEEEvNS4_8identityES11_S1B_vS1C_EENS_8epilogue10collective6detail29Sm90TmaWarpSpecializedAdapterINS1F_15DefaultEpilogueISJ_SK_SK_NS1E_6thread17LinearCombinationISJ_Li1EffLNS1J_9ScaleType4KindE0ELNS_15FloatRoundStyleE2ESJ_EENS1_15EpilogueDefaultEEEEEvvEEEEvNT_6ParamsE --------------------------
	.section	.nv.info._ZN7cutlass13device_kernelINS_4gemm6kernel13GemmUniversalIN4cute5tupleIJiiiiEEENS1_10collective13CollectiveMmaINS1_34MainloopSm90TmaGmmaWarpSpecializedILi2ENS5_IJNS4_1CILi1EEESB_SB_EEENS1_32KernelTmaWarpSpecializedPingpongEEENS5_IJNSA_ILi64EEENSA_ILi384EEENSA_ILi128EEEEEENS_10bfloat16_tENS5_IJlSB_lEEESJ_SK_NS4_8TiledMMAINS4_8MMA_AtomIJNS4_4SM904GMMA28MMA_64x192x16_F32BF16BF16_SSILNSO_5MajorE0ELSQ_0ELNSO_7ScaleInE1ELSR_1EEEEEENS4_6LayoutISC_NS5_IJNSA_ILi0EEESV_SV_EEEEENS5_IJNS4_10UnderscoreESY_SY_EEEEENS4_13SM90_TMA_LOADENS4_14ComposedLayoutINS4_7SwizzleILi3ELi4ELi3EEENS4_18smem_ptr_flag_bitsILi16EEENSU_INS5_IJNSA_ILi8EEESF_EEENS5_IJSF_SB_EEEEEEEvNS4_8identityES11_S1B_vS1C_EENS_8epilogue10collective6detail29Sm90TmaWarpSpecializedAdapterINS1F_15DefaultEpilogueISJ_SK_SK_NS1E_6thread17LinearCombinationISJ_Li1EffLNS1J_9ScaleType4KindE0ELNS_15FloatRoundStyleE2ESJ_EENS1_15EpilogueDefaultEEEEEvvEEEEvNT_6ParamsE,"",@"SHT_CUDA_INFO"
	.sectionflags	@""
	.align	4


	//----- nvinfo : EIATTR_CUDA_API_VERSION
	.align		4
        /*0000*/ 	.byte	0x04, 0x37
        /*0002*/ 	.short	(.L_21 - .L_20)
.L_20:
        /*0004*/ 	.word	0x00000082


	//----- nvinfo : EIATTR_KPARAM_INFO
	.align		4
.L_21:
        /*0008*/ 	.byte	0x04, 0x17
        /*000a*/ 	.short	(.L_23 - .L_22)
.L_22:
        /*000c*/ 	.word	0x00000000
        /*0010*/ 	.short	0x0000
        /*0012*/ 	.short	0x0070
        /*0014*/ 	.byte	0x00, 0xf0, 0x01, 0x10


	//----- nvinfo : EIATTR_SPARSE_MMA_MASK
	.align		4
.L_23:
        /*0018*/ 	.byte	0x03, 0x50
        /*001a*/ 	.short	0x0000


	//----- nvinfo : EIATTR_MAXREG_COUNT
	.align		4
        /*001c*/ 	.byte	0x03, 0x1b
        /*001e*/ 	.short	0x00a8


	//----- nvinfo : EIATTR_NUM_BARRIERS
	.align		4
        /*0020*/ 	.byte	0x02, 0x4c
        /*0022*/ 	.byte	0x01
	.zero		1


	//----- nvinfo : EIATTR_EXTERNS
	.align		4
        /*0024*/ 	.byte	0x04, 0x0f
        /*0026*/ 	.short	(.L_25 - .L_24)


	//   ....[0]....
	.align		4
.L_24:
        /*0028*/ 	.word	index@(__assertfail)


	//----- nvinfo : EIATTR_MERCURY_ISA_VERSION
	.align		4
.L_25:
        /*002c*/ 	.byte	0x03, 0x5f
        /*002e*/ 	.short	0x0101


	//----- nvinfo : EIATTR_INT_WARP_WIDE_INSTR_OFFSETS
	.align		4
        /*0030*/ 	.byte	0x04, 0x31
        /*0032*/ 	.short	(.L_27 - .L_26)


	//   ....[0]....
.L_26:
        /*0034*/ 	.word	0x00000430


	//   ....[1]....
        /*0038*/ 	.word	0x00000450


	//   ....[2]....
        /*003c*/ 	.word	0x000004d0


	//   ....[3]....
        /*0040*/ 	.word	0x000004e0


	//   ....[4]....
        /*0044*/ 	.word	0x000004f0


	//   ....[5]....
        /*0048*/ 	.word	0x00000510


	//   ....[6]....
        /*004c*/ 	.word	0x00000570


	//   ....[7]....
        /*0050*/ 	.word	0x00000590


	//----- nvinfo : EIATTR_COOP_GROUP_MASK_REGIDS
	.align		4
.L_27:
        /*0054*/ 	.byte	0x04, 0x29
        /*0056*/ 	.short	(.L_29 - .L_28)


	//   ....[0]....
.L_28:
        /*0058*/ 	.word	0xffffffff


	//   ....[1]....
        /*005c*/ 	.word	0xffffffff


	//   ....[2]....
        /*0060*/ 	.word	0xffffffff


	//   ....[3]....
        /*0064*/ 	.word	0xffffffff


	//   ....[4]....
        /*0068*/ 	.word	0xffffffff


	//   ....[5]....
        /*006c*/ 	.word	0xffffffff


	//----- nvinfo : EIATTR_COOP_GROUP_INSTR_OFFSETS
	.align		4
.L_29:
        /*0070*/ 	.byte	0x04, 0x28
        /*0072*/ 	.short	(.L_31 - .L_30)


	//   ....[0]....
.L_30:
        /*0074*/ 	.word	0x00000050


	//   ....[1]....
        /*0078*/ 	.word	0x00000080


	//   ....[2]....
        /*007c*/ 	.word	0x00000180


	//   ....[3]....
        /*0080*/ 	.word	0x00000350


	//   ....[4]....
        /*0084*/ 	.word	0x00000390


	//   ....[5]....
        /*0088*/ 	.word	0x000003d0


	//----- nvinfo : EIATTR_REG_RECONFIG
	.align		4
.L_31:
        /*008c*/ 	.byte	0x01, 0x54
	.zero		2


	//----- nvinfo : EIATTR_SYSCALL_OFFSETS
	.align		4
        /*0090*/ 	.byte	0x04, 0x46
        /*0092*/ 	.short	(.L_33 - .L_32)


	//   ....[0]....
.L_32:
        /*0094*/ 	.word	0x00001640


	//----- nvinfo : EIATTR_MBARRIER_INSTR_OFFSETS
	.align		4
.L_33:
        /*0098*/ 	.byte	0x04, 0x39
        /*009a*/ 	.short	(.L_35 - .L_34)


	//   ....[0]....
.L_34:
        /*009c*/ 	.word	0x00000300
        /*00a0*/ 	.word	0x000000ff
        /*00a4*/ 	.word	0x00000000
        /*00a8*/ 	.short	0x0100
        /*00aa*/ 	.byte	0x09
	.zero		1


	//   ....[1]....
        /*00ac*/ 	.word	0x00000310
        /*00b0*/ 	.word	0x000000ff
        /*00b4*/ 	.word	0x00000010
        /*00b8*/ 	.short	0x0100
        /*00ba*/ 	.byte	0x09
	.zero		1


	//   ....[2]....
        /*00bc*/ 	.word	0x00000320
        /*00c0*/ 	.word	0x000000ff
        /*00c4*/ 	.word	0x00000008
        /*00c8*/ 	.short	0x0100
        /*00ca*/ 	.byte	0x09
	.zero		1


	//   ....[3]....
        /*00cc*/ 	.word	0x00000330
        /*00d0*/ 	.word	0x000000ff
        /*00d4*/ 	.word	0x00000018
        /*00d8*/ 	.short	0x0100
        /*00da*/ 	.byte	0x09
	.zero		1


	//   ....[4]....
        /*00dc*/ 	.word	0x000005b0
        /*00e0*/ 	.word	0x000000ff
        /*00e4*/ 	.word	0x00000050
        /*00e8*/ 	.short	0x0100
        /*00ea*/ 	.byte	0x09
	.zero		1


	//   ....[5]....
        /*00ec*/ 	.word	0x000005c0
        /*00f0*/ 	.word	0x000000ff
        /*00f4*/ 	.word	0x00000058
        /*00f8*/ 	.short	0x0100
        /*00fa*/ 	.byte	0x09
	.zero		1


	//   ....[6]....
        /*00fc*/ 	.word	0x00000610
        /*0100*/ 	.word	0x000000ff
        /*0104*/ 	.word	0x00000030
        /*0108*/ 	.short	0x0100
        /*010a*/ 	.byte	0x0a
	.zero		1


	//   ....[7]....
        /*010c*/ 	.word	0x00000630
        /*0110*/ 	.word	0x000000ff
        /*0114*/ 	.word	0x00000038
        /*0118*/ 	.short	0x0100
        /*011a*/ 	.byte	0x0a
	.zero		1


	//   ....[8]....
        /*011c*/ 	.word	0x00000640
        /*0120*/ 	.word	0x000000ff
        /*0124*/ 	.word	0x00000040
        /*0128*/ 	.short	0x0100
        /*012a*/ 	.byte	0x0a
	.zero		1


	//   ....[9]....
        /*012c*/ 	.word	0x00000650
        /*0130*/ 	.word	0x000000ff
        /*0134*/ 	.word	0x00000048
        /*0138*/ 	.short	0x0100
        /*013a*/ 	.byte	0x0a
	.zero		1


	//   ....[10]....
        /*013c*/ 	.word	0x00001520
        /*0140*/ 	.word	0x000000dc
        /*0144*/ 	.word	0x00000000
        /*0148*/ 	.short	0x010a
        /*014a*/ 	.byte	0x31
	.zero		1


	//   ....[11]....
        /*014c*/ 	.word	0x000016e0
        /*0150*/ 	.word	0x00000003
        /*0154*/ 	.word	0x00000000
        /*0158*/ 	.short	0x010a
        /*015a*/ 	.byte	0x3f
	.zero		1


	//   ....[12]....
        /*015c*/ 	.word	0x00001740
        /*0160*/ 	.word	0x00000003
        /*0164*/ 	.word	0x00000000
        /*0168*/ 	.short	0x010a
        /*016a*/ 	.byte	0x3f
	.zero		1


	//   ....[13]....
        /*016c*/ 	.word	0x00001ee0
        /*0170*/ 	.word	0x000000ff
        /*0174*/ 	.word	0x00000000
        /*0178*/ 	.short	0x010a
        /*017a*/ 	.byte	0x04
	.zero		1


	//   ....[14]....
        /*017c*/ 	.word	0x00001f20
        /*0180*/ 	.word	0x000000ff
        /*0184*/ 	.word	0x00000000
        /*0188*/ 	.short	0x010a
        /*018a*/ 	.byte	0x04
	.zero		1


	//   ....[15]....
        /*018c*/ 	.word	0x000025d0
        /*0190*/ 	.word	0x000000ff
        /*0194*/ 	.word	0x00000000
        /*0198*/ 	.short	0x0101
        /*019a*/ 	.byte	0x04
	.zero		1


	//   ....[16]....
        /*019c*/ 	.word	0x00002700
        /*01a0*/ 	.word	0x00000000
        /*01a4*/ 	.word	0x00000000
        /*01a8*/ 	.short	0x0101
        /*01aa*/ 	.byte	0x2a
	.zero		1


	//   ....[17]....
        /*01ac*/ 	.word	0x000027c0
        /*01b0*/ 	.word	0x000000ff
        /*01b4*/ 	.word	0x00000000
        /*01b8*/ 	.short	0x0101
        /*01ba*/ 	.byte	0x04
	.zero		1


	//   ....[18]....
        /*01bc*/ 	.word	0x00002890
        /*01c0*/ 	.word	0x000000dc
        /*01c4*/ 	.word	0x00000010
        /*01c8*/ 	.short	0x010a
        /*01ca*/ 	.byte	0x31
	.zero		1


	//   ....[19]....
        /*01cc*/ 	.word	0x000116b0
        /*01d0*/ 	.word	0x00000000
        /*01d4*/ 	.word	0x00000000
        /*01d8*/ 	.short	0x0101
        /*01da*/ 	.byte	0x2a
	.zero		1


	//   ....[20]....
        /*01dc*/ 	.word	0x00012090
        /*01e0*/ 	.word	0x00000007
        /*01e4*/ 	.word	0x00000010
        /*01e8*/ 	.short	0x010a
        /*01ea*/ 	.byte	0x3f
	.zero		1


	//   ....[21]....
        /*01ec*/ 	.word	0x000124f0
        /*01f0*/ 	.word	0x00000003
        /*01f4*/ 	.word	0x00000058
        /*01f8*/ 	.short	0x0101
        /*01fa*/ 	.byte	0x3f
	.zero		1


	//   ....[22]....
        /*01fc*/ 	.word	0x00012c60
        /*0200*/ 	.word	0x00000007
        /*0204*/ 	.word	0x00000000
        /*0208*/ 	.short	0x010a
        /*020a*/ 	.byte	0x3f
	.zero		1


	//   ....[23]....
        /*020c*/ 	.word	0x00012ce0
        /*0210*/ 	.word	0x00000003
        /*0214*/ 	.word	0x00000000
        /*0218*/ 	.short	0x010a
        /*021a*/ 	.byte	0x3f
	.zero		1


	//   ....[24]....
        /*021c*/ 	.word	0x00012d50
        /*0220*/ 	.word	0x00000000
        /*0224*/ 	.word	0x00000000
        /*0228*/ 	.short	0x010a
        /*022a*/ 	.byte	0x3f
	.zero		1


	//   ....[25]....
        /*022c*/ 	.word	0x00012da0
        /*0230*/ 	.word	0x00000003
        /*0234*/ 	.word	0x00000000
        /*0238*/ 	.short	0x010a
        /*023a*/ 	.byte	0x3f
	.zero		1


	//   ....[26]....
        /*023c*/ 	.word	0x00012e00
        /*0240*/ 	.word	0x00000003
        /*0244*/ 	.word	0x00000000
        /*0248*/ 	.short	0x010a
        /*024a*/ 	.byte	0x3f
	.zero		1


	//   ....[27]....
        /*024c*/ 	.word	0x00012e60
        /*0250*/ 	.word	0x00000000
        /*0254*/ 	.word	0x00000010
        /*0258*/ 	.short	0x010a
        /*025a*/ 	.byte	0x3f
	.zero		1


	//   ....[28]....
        /*025c*/ 	.word	0x00012f30
        /*0260*/ 	.word	0x00000007
        /*0264*/ 	.word	0x00000010
        /*0268*/ 	.short	0x010a
        /*026a*/ 	.byte	0x3f
	.zero		1


	//   ....[29]....
        /*026c*/ 	.word	0x00013000
        /*0270*/ 	.word	0x00000007
        /*0274*/ 	.word	0x00000000
        /*0278*/ 	.short	0x010a
        /*027a*/ 	.byte	0x3f
	.zero		1


	//----- nvinfo : EIATTR_NUM_MBARRIERS
	.align		4
.L_35:
        /*027c*/ 	.byte	0x03, 0x38
        /*027e*/ 	.short	0x000a


	//----- nvinfo : EIATTR_EXIT_INSTR_OFFSETS
	.align		4
        /*0280*/ 	.byte	0x04, 0x1c
        /*0282*/ 	.short	(.L_37 - .L_36)


	//   ....[0]....
.L_36:
        /*0284*/ 	.word	0x00001210


	//   ....[1]....
        /*0288*/ 	.word	0x00001270


	//   ....[2]....
        /*028c*/ 	.word	0x00011dc0


	//   ....[3]....
        /*0290*/ 	.word	0x00011df0


	//   ....[4]....
        /*0294*/ 	.word	0x00012d30


	//----- nvinfo : EIATTR_MAX_THREADS
	.align		4
.L_37:
        /*0298*/ 	.byte	0x04, 0x05
        /*029a*/ 	.short	(.L_39 - .L_38)
.L_38:
        /*029c*/ 	.word	0x00000180
        /*02a0*/ 	.word	0x00000001
        /*02a4*/ 	.word	0x00000001


	//----- nvinfo : EIATTR_CRS_STACK_SIZE
	.align		4
.L_39:
        /*02a8*/ 	.byte	0x04, 0x1e
        /*02aa*/ 	.short	(.L_41 - .L_40)
.L_40:
        /*02ac*/ 	.word	0x00000000


	//----- nvinfo : EIATTR_CBANK_PARAM_SIZE
	.align		4
.L_41:
        /*02b0*/ 	.byte	0x03, 0x19
        /*02b2*/ 	.short	0x0470


	//----- nvinfo : EIATTR_PARAM_CBANK
	.align		4
        /*02b4*/ 	.byte	0x04, 0x0a
        /*02b6*/ 	.short	(.L_43 - .L_42)
	.align		4
.L_42:
        /*02b8*/ 	.word	index@(.nv.constant0._ZN7cutlass13device_kernelINS_4gemm6kernel13GemmUniversalIN4cute5tupleIJiiiiEEENS1_10collective13CollectiveMmaINS1_34MainloopSm90TmaGmmaWarpSpecializedILi2ENS5_IJNS4_1CILi1EEESB_SB_EEENS1_32KernelTmaWarpSpecializedPingpongEEENS5_IJNSA_ILi64EEENSA_ILi384EEENSA_ILi128EEEEEENS_10bfloat16_tENS5_IJlSB_lEEESJ_SK_NS4_8TiledMMAINS4_8MMA_AtomIJNS4_4SM904GMMA28MMA_64x192x16_F32BF16BF16_SSILNSO_5MajorE0ELSQ_0ELNSO_7ScaleInE1ELSR_1EEEEEENS4_6LayoutISC_NS5_IJNSA_ILi0EEESV_SV_EEEEENS5_IJNS4_10UnderscoreESY_SY_EEEEENS4_13SM90_TMA_LOADENS4_14ComposedLayoutINS4_7SwizzleILi3ELi4ELi3EEENS4_18smem_ptr_flag_bitsILi16EEENSU_INS5_IJNSA_ILi8EEESF_EEENS5_IJSF_SB_EEEEEEEvNS4_8identityES11_S1B_vS1C_EENS_8epilogue10collective6detail29Sm90TmaWarpSpecializedAdapterINS1F_15DefaultEpilogueISJ_SK_SK_NS1E_6thread17LinearCombinationISJ_Li1EffLNS1J_9ScaleType4KindE0ELNS_15FloatRoundStyleE2ESJ_EENS1_15EpilogueDefaultEEEEEvvEEEEvNT_6ParamsE)
        /*02bc*/ 	.short	0x0210
        /*02be*/ 	.short	0x0470


	//----- nvinfo : EIATTR_SW_WAR
	.align		4
.L_43:
        /*02c0*/ 	.byte	0x04, 0x36
        /*02c2*/ 	.short	(.L_45 - .L_44)
.L_44:
        /*02c4*/ 	.word	0x00000008
.L_45:


//--------------------- .nv.callgraph             --------------------------
	.section	.nv.callgraph,"",@"SHT_CUDA_CALLGRAPH"
	.align	4
	.sectionentsize	8
	.align		4
        /*0000*/ 	.word	0x00000000
	.align		4
        /*0004*/ 	.word	0xffffffff
	.align		4
        /*0008*/ 	.word	index@(_ZN7cutlass13device_kernelINS_4gemm6kernel13GemmUniversalIN4cute5tupleIJiiiiEEENS1_10collective13CollectiveMmaINS1_34MainloopSm90TmaGmmaWarpSpecializedILi2ENS5_IJNS4_1CILi1EEESB_SB_EEENS1_32KernelTmaWarpSpecializedPingpongEEENS5_IJNSA_ILi64EEENSA_ILi384EEENSA_ILi128EEEEEENS_10bfloat16_tENS5_IJlSB_lEEESJ_SK_NS4_8TiledMMAINS4_8MMA_AtomIJNS4_4SM904GMMA28MMA_64x192x16_F32BF16BF16_SSILNSO_5MajorE0ELSQ_0ELNSO_7ScaleInE1ELSR_1EEEEEENS4_6LayoutISC_NS5_IJNSA_ILi0EEESV_SV_EEEEENS5_IJNS4_10UnderscoreESY_SY_EEEEENS4_13SM90_TMA_LOADENS4_14ComposedLayoutINS4_7SwizzleILi3ELi4ELi3EEENS4_18smem_ptr_flag_bitsILi16EEENSU_INS5_IJNSA_ILi8EEESF_EEENS5_IJSF_SB_EEEEEEEvNS4_8identityES11_S1B_vS1C_EENS_8epilogue10collective6detail29Sm90TmaWarpSpecializedAdapterINS1F_15DefaultEpilogueISJ_SK_SK_NS1E_6thread17LinearCombinationISJ_Li1EffLNS1J_9ScaleType4KindE0ELNS_15FloatRoundStyleE2ESJ_EENS1_15EpilogueDefaultEEEEEvvEEEEvNT_6ParamsE)
	.align		4
        /*000c*/ 	.word	index@(__assertfail)
	.align		4
        /*0010*/ 	.word	0x00000000
	.align		4
        /*0014*/ 	.word	0xfffffffe
	.align		4
        /*0018*/ 	.word	0x00000000
	.align		4
        /*001c*/ 	.word	0xfffffffd
	.align		4
        /*0020*/ 	.word	0x00000000
	.align		4
        /*0024*/ 	.word	0xfffffffc


//--------------------- .nv.constant4             --------------------------
	.section	.nv.constant4,"a",@progbits
	.align	8
	.align		8
.nv.constant4:
        /*0000*/ 	.dword	__assertfail
	.align		8
        /*0008*/ 	.dword	__unnamed_1
	.align		8
        /*0010*/ 	.dword	_ZN39_INTERNAL_8637936c_4_k_cu_52c60f90_59564cuda3std3__45__cpo5beginE
	.align		8
        /*0018*/ 	.dword	_ZN39_INTERNAL_8637936c_4_k_cu_52c60f90_59564cuda3std3__45__cpo3endE
	.align		8
        /*0020*/ 	.dword	_ZN39_INTERNAL_8637936c_4_k_cu_52c60f90_59564cuda3std3__45__cpo6cbeginE
	.align		8
        /*0028*/ 	.dword	_ZN39_INTERNAL_8637936c_4_k_cu_52c60f90_59564cuda3std3__45__cpo4cendE
	.align		8
        /*0030*/ 	.dword	_ZN39_INTERNAL_8637936c_4_k_cu_52c60f90_59564cuda3std3__441_GLOBAL__N__8637936c_4_k_cu_52c60f90_59566ignoreE
	.align		8
        /*0038*/ 	.dword	_ZN39_INTERNAL_8637936c_4_k_cu_52c60f90_59564cuda3std3__419piecewise_constructE
	.align		8
        /*0040*/ 	.dword	_ZN39_INTERNAL_8637936c_4_k_cu_52c60f90_59564cuda3std3__48in_placeE
	.align		8
        /*0048*/ 	.dword	_ZN39_INTERNAL_8637936c_4_k_cu_52c60f90_59564cuda3std6ranges3__45__cpo4swapE
	.align		8
        /*0050*/ 	.dword	_ZN39_INTERNAL_8637936c_4_k_cu_52c60f90_59564cuda3std6ranges3__45__cpo9iter_moveE
	.align		8
        /*0058*/ 	.dword	_ZN39_INTERNAL_8637936c_4_k_cu_52c60f90_59564cute7productE
	.align		8
        /*0060*/ 	.dword	_ZN39_INTERNAL_8637936c_4_k_cu_52c60f90_59564cute1_E
	.align		8
        /*0068*/ 	.dword	$str$22
	.align		8
        /*0070*/ 	.dword	$str$23


//--------------------- .text._ZN7cutlass13device_kernelINS_4gemm6kernel13GemmUniversalIN4cute5tupleIJiiiiEEENS1_10collective13CollectiveMmaINS1_34MainloopSm90TmaGmmaWarpSpecializedILi2ENS5_IJNS4_1CILi1EEESB_SB_EEENS1_32KernelTmaWarpSpecializedPingpongEEENS5_IJNSA_ILi64EEENSA_ILi384EEENSA_ILi128EEEEEENS_10bfloat16_tENS5_IJlSB_lEEESJ_SK_NS4_8TiledMMAINS4_8MMA_AtomIJNS4_4SM904GMMA28MMA_64x192x16_F32BF16BF16_SSILNSO_5MajorE0ELSQ_0ELNSO_7ScaleInE1ELSR_1EEEEEENS4_6LayoutISC_NS5_IJNSA_ILi0EEESV_SV_EEEEENS5_IJNS4_10UnderscoreESY_SY_EEEEENS4_13SM90_TMA_LOADENS4_14ComposedLayoutINS4_7SwizzleILi3ELi4ELi3EEENS4_18smem_ptr_flag_bitsILi16EEENSU_INS5_IJNSA_ILi8EEESF_EEENS5_IJSF_SB_EEEEEEEvNS4_8identityES11_S1B_vS1C_EENS_8epilogue10collective6detail29Sm90TmaWarpSpecializedAdapterINS1F_15DefaultEpilogueISJ_SK_SK_NS1E_6thread17LinearCombinationISJ_Li1EffLNS1J_9ScaleType4KindE0ELNS_15FloatRoundStyleE2ESJ_EENS1_15EpilogueDefaultEEEEEvvEEEEvNT_6ParamsE --------------------------
	.section	.text._ZN7cutlass13device_kernelINS_4gemm6kernel13GemmUniversalIN4cute5tupleIJiiiiEEENS1_10collective13CollectiveMmaINS1_34MainloopSm90TmaGmmaWarpSpecializedILi2ENS5_IJNS4_1CILi1EEESB_SB_EEENS1_32KernelTmaWarpSpecializedPingpongEEENS5_IJNSA_ILi64EEENSA_ILi384EEENSA_ILi128EEEEEENS_10bfloat16_tENS5_IJlSB_lEEESJ_SK_NS4_8TiledMMAINS4_8MMA_AtomIJNS4_4SM904GMMA28MMA_64x192x16_F32BF16BF16_SSILNSO_5MajorE0ELSQ_0ELNSO_7ScaleInE1ELSR_1EEEEEENS4_6LayoutISC_NS5_IJNSA_ILi0EEESV_SV_EEEEENS5_IJNS4_10UnderscoreESY_SY_EEEEENS4_13SM90_TMA_LOADENS4_14ComposedLayoutINS4_7SwizzleILi3ELi4ELi3EEENS4_18smem_ptr_flag_bitsILi16EEENSU_INS5_IJNSA_ILi8EEESF_EEENS5_IJSF_SB_EEEEEEEvNS4_8identityES11_S1B_vS1C_EENS_8epilogue10collective6detail29Sm90TmaWarpSpecializedAdapterINS1F_15DefaultEpilogueISJ_SK_SK_NS1E_6thread17LinearCombinationISJ_Li1EffLNS1J_9ScaleType4KindE0ELNS_15FloatRoundStyleE2ESJ_EENS1_15EpilogueDefaultEEEEEvvEEEEvNT_6ParamsE,"ax",@progbits
	.align	128
.text._ZN7cutlass13device_kernelINS_4gemm6kernel13GemmUniversalIN4cute5tupleIJiiiiEEENS1_10collective13CollectiveMmaINS1_34MainloopSm90TmaGmmaWarpSpecializedILi2ENS5_IJNS4_1CILi1EEESB_SB_EEENS1_32KernelTmaWarpSpecializedPingpongEEENS5_IJNSA_ILi64EEENSA_ILi384EEENSA_ILi128EEEEEENS_10bfloat16_tENS5_IJlSB_lEEESJ_SK_NS4_8TiledMMAINS4_8MMA_AtomIJNS4_4SM904GMMA28MMA_64x192x16_F32BF16BF16_SSILNSO_5MajorE0ELSQ_0ELNSO_7ScaleInE1ELSR_1EEEEEENS4_6LayoutISC_NS5_IJNSA_ILi0EEESV_SV_EEEEENS5_IJNS4_10UnderscoreESY_SY_EEEEENS4_13SM90_TMA_LOADENS4_14ComposedLayoutINS4_7SwizzleILi3ELi4ELi3EEENS4_18smem_ptr_flag_bitsILi16EEENSU_INS5_IJNSA_ILi8EEESF_EEENS5_IJSF_SB_EEEEEEEvNS4_8identityES11_S1B_vS1C_EENS_8epilogue10collective6detail29Sm90TmaWarpSpecializedAdapterINS1F_15DefaultEpilogueISJ_SK_SK_NS1E_6thread17LinearCombinationISJ_Li1EffLNS1J_9ScaleType4KindE0ELNS_15FloatRoundStyleE2ESJ_EENS1_15EpilogueDefaultEEEEEvvEEEEvNT_6ParamsE:
        .type           _ZN7cutlass13device_kernelINS_4gemm6kernel13GemmUniversalIN4cute5tupleIJiiiiEEENS1_10collective13CollectiveMmaINS1_34MainloopSm90TmaGmmaWarpSpecializedILi2ENS5_IJNS4_1CILi1EEESB_SB_EEENS1_32KernelTmaWarpSpecializedPingpongEEENS5_IJNSA_ILi64EEENSA_ILi384EEENSA_ILi128EEEEEENS_10bfloat16_tENS5_IJlSB_lEEESJ_SK_NS4_8TiledMMAINS4_8MMA_AtomIJNS4_4SM904GMMA28MMA_64x192x16_F32BF16BF16_SSILNSO_5MajorE0ELSQ_0ELNSO_7ScaleInE1ELSR_1EEEEEENS4_6LayoutISC_NS5_IJNSA_ILi0EEESV_SV_EEEEENS5_IJNS4_10UnderscoreESY_SY_EEEEENS4_13SM90_TMA_LOADENS4_14ComposedLayoutINS4_7SwizzleILi3ELi4ELi3EEENS4_18smem_ptr_flag_bitsILi16EEENSU_INS5_IJNSA_ILi8EEESF_EEENS5_IJSF_SB_EEEEEEEvNS4_8identityES11_S1B_vS1C_EENS_8epilogue10collective6detail29Sm90TmaWarpSpecializedAdapterINS1F_15DefaultEpilogueISJ_SK_SK_NS1E_6thread17LinearCombinationISJ_Li1EffLNS1J_9ScaleType4KindE0ELNS_15FloatRoundStyleE2ESJ_EENS1_15EpilogueDefaultEEEEEvvEEEEvNT_6ParamsE,@function
        .size           _ZN7cutlass13device_kernelINS_4gemm6kernel13GemmUniversalIN4cute5tupleIJiiiiEEENS1_10collective13CollectiveMmaINS1_34MainloopSm90TmaGmmaWarpSpecializedILi2ENS5_IJNS4_1CILi1EEESB_SB_EEENS1_32KernelTmaWarpSpecializedPingpongEEENS5_IJNSA_ILi64EEENSA_ILi384EEENSA_ILi128EEEEEENS_10bfloat16_tENS5_IJlSB_lEEESJ_SK_NS4_8TiledMMAINS4_8MMA_AtomIJNS4_4SM904GMMA28MMA_64x192x16_F32BF16BF16_SSILNSO_5MajorE0ELSQ_0ELNSO_7ScaleInE1ELSR_1EEEEEENS4_6LayoutISC_NS5_IJNSA_ILi0EEESV_SV_EEEEENS5_IJNS4_10UnderscoreESY_SY_EEEEENS4_13SM90_TMA_LOADENS4_14ComposedLayoutINS4_7SwizzleILi3ELi4ELi3EEENS4_18smem_ptr_flag_bitsILi16EEENSU_INS5_IJNSA_ILi8EEESF_EEENS5_IJSF_SB_EEEEEEEvNS4_8identityES11_S1B_vS1C_EENS_8epilogue10collective6detail29Sm90TmaWarpSpecializedAdapterINS1F_15DefaultEpilogueISJ_SK_SK_NS1E_6thread17LinearCombinationISJ_Li1EffLNS1J_9ScaleType4KindE0ELNS_15FloatRoundStyleE2ESJ_EENS1_15EpilogueDefaultEEEEEvvEEEEvNT_6ParamsE,(.L_x_448 - _ZN7cutlass13device_kernelINS_4gemm6kernel13GemmUniversalIN4cute5tupleIJiiiiEEENS1_10collective13CollectiveMmaINS1_34MainloopSm90TmaGmmaWarpSpecializedILi2ENS5_IJNS4_1CILi1EEESB_SB_EEENS1_32KernelTmaWarpSpecializedPingpongEEENS5_IJNSA_ILi64EEENSA_ILi384EEENSA_ILi128EEEEEENS_10bfloat16_tENS5_IJlSB_lEEESJ_SK_NS4_8TiledMMAINS4_8MMA_AtomIJNS4_4SM904GMMA28MMA_64x192x16_F32BF16BF16_SSILNSO_5MajorE0ELSQ_0ELNSO_7ScaleInE1ELSR_1EEEEEENS4_6LayoutISC_NS5_IJNSA_ILi0EEESV_SV_EEEEENS5_IJNS4_10UnderscoreESY_SY_EEEEENS4_13SM90_TMA_LOADENS4_14ComposedLayoutINS4_7SwizzleILi3ELi4ELi3EEENS4_18smem_ptr_flag_bitsILi16EEENSU_INS5_IJNSA_ILi8EEESF_EEENS5_IJSF_SB_EEEEEEEvNS4_8identityES11_S1B_vS1C_EENS_8epilogue10collective6detail29Sm90TmaWarpSpecializedAdapterINS1F_15DefaultEpilogueISJ_SK_SK_NS1E_6thread17LinearCombinationISJ_Li1EffLNS1J_9ScaleType4KindE0ELNS_15FloatRoundStyleE2ESJ_EENS1_15EpilogueDefaultEEEEEvvEEEEvNT_6ParamsE)
        .other          _ZN7cutlass13device_kernelINS_4gemm6kernel13GemmUniversalIN4cute5tupleIJiiiiEEENS1_10collective13CollectiveMmaINS1_34MainloopSm90TmaGmmaWarpSpecializedILi2ENS5_IJNS4_1CILi1EEESB_SB_EEENS1_32KernelTmaWarpSpecializedPingpongEEENS5_IJNSA_ILi64EEENSA_ILi384EEENSA_ILi128EEEEEENS_10bfloat16_tENS5_IJlSB_lEEESJ_SK_NS4_8TiledMMAINS4_8MMA_AtomIJNS4_4SM904GMMA28MMA_64x192x16_F32BF16BF16_SSILNSO_5MajorE0ELSQ_0ELNSO_7ScaleInE1ELSR_1EEEEEENS4_6LayoutISC_NS5_IJNSA_ILi0EEESV_SV_EEEEENS5_IJNS4_10UnderscoreESY_SY_EEEEENS4_13SM90_TMA_LOADENS4_14ComposedLayoutINS4_7SwizzleILi3ELi4ELi3EEENS4_18smem_ptr_flag_bitsILi16EEENSU_INS5_IJNSA_ILi8EEESF_EEENS5_IJSF_SB_EEEEEEEvNS4_8identityES11_S1B_vS1C_EENS_8epilogue10collective6detail29Sm90TmaWarpSpecializedAdapterINS1F_15DefaultEpilogueISJ_SK_SK_NS1E_6thread17LinearCombinationISJ_Li1EffLNS1J_9ScaleType4KindE0ELNS_15FloatRoundStyleE2ESJ_EENS1_15EpilogueDefaultEEEEEvvEEEEvNT_6ParamsE,@"STO_CUDA_ENTRY STV_DEFAULT"
_ZN7cutlass13device_kernelINS_4gemm6kernel13GemmUniversalIN4cute5tupleIJiiiiEEENS1_10collective13CollectiveMmaINS1_34MainloopSm90TmaGmmaWarpSpecializedILi2ENS5_IJNS4_1CILi1EEESB_SB_EEENS1_32KernelTmaWarpSpecializedPingpongEEENS5_IJNSA_ILi64EEENSA_ILi384EEENSA_ILi128EEEEEENS_10bfloat16_tENS5_IJlSB_lEEESJ_SK_NS4_8TiledMMAINS4_8MMA_AtomIJNS4_4SM904GMMA28MMA_64x192x16_F32BF16BF16_SSILNSO_5MajorE0ELSQ_0ELNSO_7ScaleInE1ELSR_1EEEEEENS4_6LayoutISC_NS5_IJNSA_ILi0EEESV_SV_EEEEENS5_IJNS4_10UnderscoreESY_SY_EEEEENS4_13SM90_TMA_LOADENS4_14ComposedLayoutINS4_7SwizzleILi3ELi4ELi3EEENS4_18smem_ptr_flag_bitsILi16EEENSU_INS5_IJNSA_ILi8EEESF_EEENS5_IJSF_SB_EEEEEEEvNS4_8identityES11_S1B_vS1C_EENS_8epilogue10collective6detail29Sm90TmaWarpSpecializedAdapterINS1F_15DefaultEpilogueISJ_SK_SK_NS1E_6thread17LinearCombinationISJ_Li1EffLNS1J_9ScaleType4KindE0ELNS_15FloatRoundStyleE2ESJ_EENS1_15EpilogueDefaultEEEEEvvEEEEvNT_6ParamsE:
[----:B------:R-:W0:Y:S01]  /*0000*/  LDC R1, c[0x0][0x28] ;  /* 0x00000a00ff017b82 */ /* 0x000e220000000800 */
[----:B------:R-:W1:Y:S01]  /*0010*/  S2R R4, SR_TID.X ;  /* 0x0000000000047919 */ /* 0x000e620000002100 */
[----:B------:R-:W-:Y:S01]  /*0020*/  ELECT P0, URZ, PT ;  /* 0x00000000003f782f */ /* 0x000fe20003800000 */
[----:B------:R-:W-:Y:S01]  /*0030*/  BSSY B0, `(.L_x_0) ;  /* 0x0000014000007945 */ /* 0x000fe20003800000 */
[----:B-1----:R-:W-:-:S05]  /*0040*/  SHF.R.U32.HI R0, RZ, 0x5, R4 ;  /* 0x00000005ff007819 */ /* 0x002fca0000011604 */
[----:B------:R-:W1:Y:S02]  /*0050*/  SHFL.IDX PT, R2, R0, RZ, 0x1f ;  /* 0x00001fff00027589 */ /* 0x000e6400000e0000 */
[----:B-1----:R-:W-:Y:S02]  /*0060*/  R2UR UR8, R2 ;  /* 0x00000000020872ca */ /* 0x002fe400000e0000 */
[----:B------:R-:W-:-:S05]  /*0070*/  SHF.R.U32.HI R2, RZ, 0x7, R4 ;  /* 0x00000007ff027819 */ /* 0x000fca0000011604 */
[----:B------:R1:W2:Y:S06]  /*0080*/  SHFL.IDX PT, R3, R2, RZ, 0x1f ;  /* 0x00001fff02037589 */ /* 0x0002ac00000e0000 */
[----:B------:R-:W-:Y:S02]  /*0090*/  USHF.R.S32.HI UR4, URZ, 0x1f, UR8 ;  /* 0x0000001f3f047899 */ /* 0x000fe40008011408 */
[----:B------:R-:W-:Y:S02]  /*00a0*/  ISETP.NE.OR P0, PT, RZ, UR8, !P0 ;  /* 0x00000008ff007c0c */ /* 0x000fe4000c705670 */
[----:B------:R-:W-:-:S04]  /*00b0*/  ULEA.HI UR4, UR4, UR8, URZ, 0x2 ;  /* 0x0000000804047291 */ /* 0x000fc8000f8f103f */
[----:B------:R-:W-:-:S04]  /*00c0*/  ULOP3.LUT UR4, UR4, 0xfffffffc, URZ, 0xc0, !UPT ;  /* 0xfffffffc04047892 */ /* 0x000fc8000f8ec03f */
[----:B------:R-:W-:-:S03]  /*00d0*/  UIADD3 UR8, UR8, -UR4, URZ ;  /* 0x8000000408087290 */ /* 0x000fc6000fffe03f */
[----:B01----:R-:W-:Y:S09]  /*00e0*/  @P0 BRA `(.L_x_1) ;  /* 0x0000000000200947 */ /* 0x003ff20003800000 */
[----:B------:R-:W-:Y:S02]  /*00f0*/  ULDC.64 UR4, c[0x0][0x198] ;  /* 0x0000660000047ab9 */ /* 0x000fe40000000a00 */
[----:B------:R-:W-:Y:S02]  /*0100*/  UIADD3 UR6, UP0, UR4, 0xf0, URZ ;  /* 0x000000f004067890 */ /* 0x000fe4000ff1e03f */
[----:B------:R-:W-:Y:S02]  /*0110*/  UIADD3 UR4, UP1, UR4, 0x1f0, URZ ;  /* 0x000001f004047890 */ /* 0x000fe4000ff3e03f */
[----:B------:R-:W-:Y:S02]  /*0120*/  UIADD3.X UR7, URZ, UR5, URZ, UP0, !UPT ;  /* 0x000000053f077290 */ /* 0x000fe400087fe43f */
[----:B------:R-:W-:-:S07]  /*0130*/  UIADD3.X UR5, URZ, UR5, URZ, UP1, !UPT ;  /* 0x000000053f057290 */ /* 0x000fce0008ffe43f */
[----:B------:R0:W-:Y:S02]  /*0140*/  UTMACCTL.PF [UR6] ;  /* 0x00000000060079b9 */ /* 0x0001e40008040000 */
[----:B------:R0:W-:Y:S02]  /*0150*/  UTMACCTL.PF [UR4] ;  /* 0x00000000040079b9 */ /* 0x0001e40008040000 */
[----:B0-----:R-:W-:Y:S01]  /*0160*/  NOP ;  /* 0x0000000000007918 */ /* 0x001fe20000000000 */
.L_x_1:
[----:B------:R-:W-:Y:S05]  /*0170*/  BSYNC B0 ;  /* 0x0000000000007941 */ /* 0x000fea0003800000 */
.L_x_0:
[----:B------:R-:W0:Y:S01]  /*0180*/  SHFL.IDX PT, R5, R0, RZ, 0x1f ;  /* 0x00001fff00057589 */ /* 0x000e2200000e0000 */
[----:B--2---:R-:W-:Y:S01]  /*0190*/  R2UR UR16, R3 ;  /* 0x00000000031072ca */ /* 0x004fe200000e0000 */
[----:B------:R-:W-:-:S04]  /*01a0*/  UISETP.NE.AND UP0, UPT, UR8, 0x3, UPT ;  /* 0x000000030800788c */ /* 0x000fc8000bf05270 */
[----:B------:R-:W-:-:S08]  /*01b0*/  UISETP.EQ.OR UP0, UPT, UR8, URZ, !UP0 ;  /* 0x0000003f0800728c */ /* 0x000fd0000c702670 */
[----:B------:R-:W-:Y:S02]  /*01c0*/  UIADD3 UR18, UR16, -0x1, URZ ;  /* 0xffffffff10127890 */ /* 0x000fe4000fffe03f */
[----:B------:R-:W-:Y:S02]  /*01d0*/  UISETP.EQ.AND UP0, UPT, UR16, URZ, UP0 ;  /* 0x0000003f1000728c */ /* 0x000fe40008702270 */
[----:B------:R-:W-:Y:S02]  /*01e0*/  UISETP.GE.U32.AND UP1, UPT, UR18, 0x2, UPT ;  /* 0x000000021200788c */ /* 0x000fe4000bf26070 */
[----:B------:R-:W-:Y:S01]  /*01f0*/  USEL UR40, URZ, 0x1, !UP0 ;  /* 0x000000013f287887 */ /* 0x000fe2000c000000 */
[----:B0-----:R-:W-:-:S03]  /*0200*/  ISETP.NE.AND P0, PT, R5, RZ, PT ;  /* 0x000000ff0500720c */ /* 0x001fc60003f05270 */
[----:B------:R-:W-:-:S10]  /*0210*/  USEL UR40, UR40, 0x2, UP1 ;  /* 0x0000000228287887 */ /* 0x000fd40008800000 */
[----:B------:R-:W-:Y:S05]  /*0220*/  @P0 BRA `(.L_x_2) ;  /* 0x0000000000480947 */ /* 0x000fea0003800000 */
[----:B------:R-:W0:Y:S01]  /*0230*/  S2UR UR9, SR_CgaCtaId ;  /* 0x00000000000979c3 */ /* 0x000e220000008800 */
[----:B------:R-:W-:Y:S01]  /*0240*/  UMOV UR4, 0x400 ;  /* 0x0000040000047882 */ /* 0x000fe20000000000 */
[----:B------:R-:W-:Y:S01]  /*0250*/  UMOV UR5, 0x1 ;  /* 0x0000000100057882 */ /* 0x000fe20000000000 */
[----:B------:R-:W-:Y:S01]  /*0260*/  UMOV UR6, 0x80 ;  /* 0x0000008000067882 */ /* 0x000fe20000000000 */
[----:B------:R-:W-:Y:S01]  /*0270*/  ELECT P0, URZ, PT ;  /* 0x00000000003f782f */ /* 0x000fe20003800000 */
[----:B------:R-:W-:-:S04]  /*0280*/  UIADD3 UR6, -UR6, 0x100000, URZ ;  /* 0x0010000006067890 */ /* 0x000fc8000fffe13f */
[----:B------:R-:W-:Y:S02]  /*0290*/  USHF.L.U32 UR7, UR6, 0xb, URZ ;  /* 0x0000000b06077899 */ /* 0x000fe4000800063f */
[----:B------:R-:W-:Y:S02]  /*02a0*/  USHF.L.U32 UR6, UR6, 0x1, URZ ;  /* 0x0000000106067899 */ /* 0x000fe4000800063f */
[----:B0-----:R-:W-:Y:S02]  /*02b0*/  ULEA UR9, UR9, UR4, 0x18 ;  /* 0x0000000409097291 */ /* 0x001fe4000f8ec03f */
[----:B------:R-:W-:-:S04]  /*02c0*/  UIADD3 UR4, -UR5, 0x100000, URZ ;  /* 0x0010000005047890 */ /* 0x000fc8000fffe13f */
[----:B------:R-:W-:Y:S02]  /*02d0*/  USHF.L.U32 UR5, UR4, 0xb, URZ ;  /* 0x0000000b04057899 */ /* 0x000fe4000800063f */
[----:B------:R-:W-:Y:S01]  /*02e0*/  USHF.L.U32 UR4, UR4, 0x1, URZ ;  /* 0x0000000104047899 */ /* 0x000fe2000800063f */
[----:B------:R-:W0:Y:S11]  /*02f0*/  FENCE.VIEW.ASYNC.S ;  /* 0x00000000000073c6 */ /* 0x000e360000000000 */
[----:B0-----:R0:W1:Y:S01]  /*0300*/  SYNCS.EXCH.64 URZ, [UR9], UR4 ;  /* 0x00000004093f75b2 */ /* 0x0010620008000100 */
[----:B------:R0:W2:Y:S01]  /*0310*/  SYNCS.EXCH.64 URZ, [UR9+0x10], UR6 ;  /* 0x00001006093f75b2 */ /* 0x0000a20008000100 */
[----:B------:R0:W3:Y:S01]  /*0320*/  SYNCS.EXCH.64 URZ, [UR9+0x8], UR4 ;  /* 0x00000804093f75b2 */ /* 0x0000e20008000100 */
[----:B------:R0:W4:Y:S01]  /*0330*/  SYNCS.EXCH.64 URZ, [UR9+0x18], UR6 ;  /* 0x00001806093f75b2 */ /* 0x0001220008000100 */
[----:B------:R-:W-:Y:S01]  /*0340*/  NOP ;  /* 0x0000000000007918 */ /* 0x000fe20000000000 */
.L_x_2:
[----:B------:R-:W5:Y:S01]  /*0350*/  SHFL.IDX PT, R5, R0, RZ, 0x1f ;  /* 0x00001fff00057589 */ /* 0x000f6200000e0000 */
[----:B------:R-:W-:Y:S01]  /*0360*/  ELECT P0, URZ, PT ;  /* 0x00000000003f782f */ /* 0x000fe20003800000 */
[----:B------:R-:W-:Y:S01]  /*0370*/  NOP ;  /* 0x0000000000007918 */ /* 0x000fe20000000000 */
[----:B------:R-:W-:Y:S01]  /*0380*/  ELECT P1, URZ, PT ;  /* 0x00000000003f782f */ /* 0x000fe20003820000 */
[----:B------:R-:W1:Y:S01]  /*0390*/  SHFL.IDX PT, R3, R0, RZ, 0x1f ;  /* 0x00001fff00037589 */ /* 0x000e6200000e0000 */
[----:B0-----:R-:W-:Y:S01]  /*03a0*/  UMOV UR4, 0x20 ;  /* 0x0000002000047882 */ /* 0x001fe20000000000 */
[----:B------:R-:W-:Y:S01]  /*03b0*/  UMOV UR12, 0x80 ;  /* 0x00000080000c7882 */ /* 0x000fe20000000000 */
[----:B------:R-:W-:Y:S01]  /*03c0*/  NOP ;  /* 0x0000000000007918 */ /* 0x000fe20000000000 */
[----:B------:R-:W0:Y:S01]  /*03d0*/  SHFL.IDX PT, R2, R2, RZ, 0x1f ;  /* 0x00001fff02027589 */ /* 0x000e2200000e0000 */
[----:B------:R-:W-:Y:S01]  /*03e0*/  ULDC.64 UR52, c[0x0][0x208] ;  /* 0x0000820000347ab9 */ /* 0x000fe20000000a00 */
[----:B-----5:R-:W-:-:S02]  /*03f0*/  ISETP.NE.OR P0, PT, R5, RZ, !P0 ;  /* 0x000000ff0500720c */ /* 0x020fc40004705670 */
[----:B-1----:R-:W-:Y:S02]  /*0400*/  ISETP.NE.OR P1, PT, R3, RZ, !P1 ;  /* 0x000000ff0300720c */ /* 0x002fe40004f25670 */
[----:B------:R-:W-:-:S04]  /*0410*/  SHF.R.S32.HI R3, RZ, 0x1f, R4 ;  /* 0x0000001fff037819 */ /* 0x000fc80000011404 */
[----:B------:R-:W-:-:S05]  /*0420*/  LEA.HI R3, R3, R4, RZ, 0x7 ;  /* 0x0000000403037211 */ /* 0x000fca00078f38ff */
[----:B------:R-:W-:Y:S01]  /*0430*/  VOTEU.ALL UP0, P0 ;  /* 0x00000000003f7886 */ /* 0x000fe20000000000 */
[----:B------:R-:W-:Y:S01]  /*0440*/  LOP3.LUT R3, R3, 0xffffff80, RZ, 0xc0, !PT ;  /* 0xffffff8003037812 */ /* 0x000fe200078ec0ff */
[----:B------:R-:W-:-:S03]  /*0450*/  VOTEU.ALL UP1, P1 ;  /* 0x00000000003f7886 */ /* 0x000fc60000820000 */
[----:B------:R-:W1:Y:S01]  /*0460*/  @!UP0 S2UR UR7, SR_CgaCtaId ;  /* 0x00000000000789c3 */ /* 0x000e620000008800 */
[----:B------:R-:W-:Y:S01]  /*0470*/  @!UP0 UMOV UR6, 0x400 ;  /* 0x0000040000068882 */ /* 0x000fe20000000000 */
[----:B------:R-:W-:-:S04]  /*0480*/  @!UP0 UIADD3 UR4, -UR4, 0x100000, URZ ;  /* 0x0010000004048890 */ /* 0x000fc8000fffe13f */
[----:B------:R-:W-:Y:S02]  /*0490*/  @!UP0 USHF.L.U32 UR5, UR4, 0xb, URZ ;  /* 0x0000000b04058899 */ /* 0x000fe4000800063f */
[----:B------:R-:W-:Y:S01]  /*04a0*/  @!UP0 USHF.L.U32 UR4, UR4, 0x1, URZ ;  /* 0x0000000104048899 */ /* 0x000fe2000800063f */
[----:B------:R-:W-:Y:S01]  /*04b0*/  IMAD.IADD R3, R4, 0x1, -R3 ;  /* 0x0000000104037824 */ /* 0x000fe200078e0a03 */
[----:B------:R-:W-:Y:S01]  /*04c0*/  @!UP1 UMOV UR10, 0x400 ;  /* 0x00000400000a9882 */ /* 0x000fe20000000000 */
[----:B------:R-:W-:Y:S01]  /*04d0*/  VOTEU.ALL UP2, P1 ;  /* 0x00000000003f7886 */ /* 0x000fe20000840000 */
[----:B------:R-:W-:Y:S01]  /*04e0*/  VOTEU.ALL UP3, P1 ;  /* 0x00000000003f7886 */ /* 0x000fe20000860000 */
[----:B------:R-:W-:Y:S01]  /*04f0*/  VOTEU.ALL UP4, P1 ;  /* 0x00000000003f7886 */ /* 0x000fe20000880000 */
[----:B------:R-:W5:Y:S01]  /*0500*/  @!UP1 S2UR UR11, SR_CgaCtaId ;  /* 0x00000000000b99c3 */ /* 0x000f620000008800 */
[----:B------:R-:W-:Y:S01]  /*0510*/  VOTEU.ALL UP5, P1 ;  /* 0x00000000003f7886 */ /* 0x000fe200008a0000 */
[----:B------:R-:W-:Y:S01]  /*0520*/  ISETP.NE.AND P1, PT, RZ, UR16, PT ;  /* 0x00000010ff007c0c */ /* 0x000fe2000bf25270 */
[----:B-1----:R-:W-:-:S02]  /*0530*/  @!UP0 ULEA UR9, UR7, UR6, 0x18 ;  /* 0x0000000607098291 */ /* 0x002fc4000f8ec03f */
[----:B------:R-:W-:-:S04]  /*0540*/  @!UP1 UIADD3 UR6, -UR12, 0x100000, URZ ;  /* 0x001000000c069890 */ /* 0x000fc8000fffe13f */
[----:B------:R-:W-:Y:S02]  /*0550*/  @!UP1 USHF.L.U32 UR7, UR6, 0xb, URZ ;  /* 0x0000000b06079899 */ /* 0x000fe4000800063f */
[----:B------:R-:W-:Y:S01]  /*0560*/  @!UP1 USHF.L.U32 UR6, UR6, 0x1, URZ ;  /* 0x0000000106069899 */ /* 0x000fe2000800063f */
[----:B------:R-:W-:Y:S01]  /*0570*/  VOTEU.ALL UP0, P0 ;  /* 0x00000000003f7886 */ /* 0x000fe20000000000 */
[----:B-----5:R-:W-:Y:S01]  /*0580*/  @!UP1 ULEA UR10, UR11, UR10, 0x18 ;  /* 0x0000000a0b0a9291 */ /* 0x020fe2000f8ec03f */
[----:B------:R-:W-:Y:S01]  /*0590*/  VOTEU.ALL UP1, P0 ;  /* 0x00000000003f7886 */ /* 0x000fe20000020000 */
[----:B------:R-:W1:Y:S02]  /*05a0*/  FENCE.VIEW.ASYNC.S ;  /* 0x00000000000073c6 */ /* 0x000e640000000000 */
[----:B-1----:R-:W2:Y:S02]  /*05b0*/  @!UP0 SYNCS.EXCH.64 URZ, [UR9+0x50], UR4 ;  /* 0x00005004093f85b2 */ /* 0x002ea40008000100 */
[----:B------:R1:W2:Y:S01]  /*05c0*/  @!UP1 SYNCS.EXCH.64 URZ, [UR9+0x58], UR4 ;  /* 0x00005804093f95b2 */ /* 0x0002a20008000100 */
[----:B------:R-:W-:Y:S01]  /*05d0*/  NOP ;  /* 0x0000000000007918 */ /* 0x000fe20000000000 */
[----:B-1----:R-:W-:Y:S01]  /*05e0*/  ULDC.64 UR4, c[0x0][0x598] ;  /* 0x0001660000047ab9 */ /* 0x002fe20000000a00 */
[----:B0-----:R-:W-:-:S02]  /*05f0*/  R2UR UR9, R2 ;  /* 0x00000000020972ca */ /* 0x001fc400000e0000 */
[----:B------:R-:W-:Y:S01]  /*0600*/  ISETP.NE.U32.AND P0, PT, RZ, UR4, PT ;  /* 0x00000004ff007c0c */ /* 0x000fe2000bf05070 */
[----:B------:R0:W2:Y:S03]  /*0610*/  @!UP2 SYNCS.EXCH.64 URZ, [UR10+0x30], UR6 ;  /* 0x000030060a3fa5b2 */ /* 0x0000a60008000100 */
[----:B------:R-:W-:Y:S01]  /*0620*/  ISETP.NE.AND.EX P0, PT, RZ, UR5, PT, P0 ;  /* 0x00000005ff007c0c */ /* 0x000fe2000bf05300 */
[----:B------:R0:W2:Y:S01]  /*0630*/  @!UP3 SYNCS.EXCH.64 URZ, [UR10+0x38], UR6 ;  /* 0x000038060a3fb5b2 */ /* 0x0000a20008000100 */
[----:B------:R0:W2:Y:S01]  /*0640*/  @!UP4 SYNCS.EXCH.64 URZ, [UR10+0x40], UR6 ;  /* 0x000040060a3fc5b2 */ /* 0x0000a20008000100 */
[----:B------:R0:W2:Y:S01]  /*0650*/  @!UP5 SYNCS.EXCH.64 URZ, [UR10+0x48], UR6 ;  /* 0x000048060a3fd5b2 */ /* 0x0000a20008000100 */
[----:B------:R-:W-:Y:S01]  /*0660*/  NOP ;  /* 0x0000000000007918 */ /* 0x000fe20000000000 */
[----:B--234-:R-:W-:Y:S08]  /*0670*/  BAR.SYNC.DEFER_BLOCKING 0x0 ;  /* 0x0000000000007b1d */ /* 0x01cff00000010000 */
[----:B0-----:R-:W-:Y:S05]  /*0680*/  @!P0 BRA `(.L_x_3) ;  /* 0x00000000001c8947 */ /* 0x001fea0003800000 */
[----:B------:R-:W0:Y:S02]  /*0690*/  LDC.64 R6, c[0x0][0x598] ;  /* 0x00016600ff067b82 */ /* 0x000e240000000a00 */
[----:B0-----:R-:W2:Y:S02]  /*06a0*/  LDG.E.64 R6, desc[UR52][R6.64] ;  /* 0x0000003406067981 */ /* 0x001ea4000c1e1b00 */
[----:B--2---:R-:W-:-:S04]  /*06b0*/  ISETP.NE.U32.AND P0, PT, R6, RZ, PT ;  /* 0x000000ff0600720c */ /* 0x004fc80003f05070 */
[----:B------:R-:W-:-:S13]  /*06c0*/  ISETP.NE.AND.EX P0, PT, R7, RZ, PT, P0 ;  /* 0x000000ff0700720c */ /* 0x000fda0003f05300 */
[----:B------:R-:W-:Y:S05]  /*06d0*/  @!P0 BRA `(.L_x_3) ;  /* 0x0000000000088947 */ /* 0x000fea0003800000 */
[----:B------:R1:W5:Y:S01]  /*06e0*/  LD.E R23, desc[UR52][R6.64] ;  /* 0x0000003406177980 */ /* 0x000362000c101900 */
[----:B------:R-:W-:Y:S05]  /*06f0*/  BRA `(.L_x_4) ;  /* 0x0000000000247947 */ /* 0x000fea0003800000 */
.L_x_3:
[----:B------:R-:W-:Y:S02]  /*0700*/  ULDC.64 UR4, c[0x0][0x588] ;  /* 0x0001620000047ab9 */ /* 0x000fe40000000a00 */
[----:B------:R-:W-:-:S04]  /*0710*/  ISETP.NE.U32.AND P0, PT, RZ, UR4, PT ;  /* 0x00000004ff007c0c */ /* 0x000fc8000bf05070 */
[----:B------:R-:W-:-:S13]  /*0720*/  ISETP.NE.AND.EX P0, PT, RZ, UR5, PT, P0 ;  /* 0x00000005ff007c0c */ /* 0x000fda000bf05300 */
[----:B------:R-:W-:Y:S05]  /*0730*/  @!P0 BRA `(.L_x_5) ;  /* 0x00000000000c8947 */ /* 0x000fea0003800000 */
[----:B------:R-:W0:Y:S02]  /*0740*/  LDC.64 R6, c[0x0][0x588] ;  /* 0x00016200ff067b82 */ /* 0x000e240000000a00 */
[----:B0-----:R0:W5:Y:S01]  /*0750*/  LDG.E R23, desc[UR52][R6.64] ;  /* 0x0000003406177981 */ /* 0x001162000c1e1900 */
[----:B------:R-:W-:Y:S05]  /*0760*/  BRA `(.L_x_4) ;  /* 0x0000000000087947 */ /* 0x000fea0003800000 */
.L_x_5:
[----:B------:R-:W-:Y:S02]  /*0770*/  ULDC UR4, c[0x0][0x580] ;  /* 0x0001600000047ab9 */ /* 0x000fe40000000800 */
[----:B------:R-:W-:-:S07]  /*0780*/  IMAD.U32 R23, RZ, RZ, UR4 ;  /* 0x00000004ff177e24 */ /* 0x000fce000f8e00ff */
.L_x_4:
[----:B------:R-:W-:Y:S02]  /*0790*/  ULDC.64 UR4, c[0x0][0x5a0] ;  /* 0x0001680000047ab9 */ /* 0x000fe40000000a00 */
[----:B------:R-:W-:-:S04]  /*07a0*/  ISETP.NE.U32.AND P0, PT, RZ, UR4, PT ;  /* 0x00000004ff007c0c */ /* 0x000fc8000bf05070 */
[----:B------:R-:W-:-:S13]  /*07b0*/  ISETP.NE.AND.EX P0, PT, RZ, UR5, PT, P0 ;  /* 0x00000005ff007c0c */ /* 0x000fda000bf05300 */
[----:B------:R-:W-:Y:S05]  /*07c0*/  @!P0 BRA `(.L_x_6) ;  /* 0x00000000001c8947 */ /* 0x000fea0003800000 */
[----:B01----:R-:W0:Y:S02]  /*07d0*/  LDC.64 R6, c[0x0][0x5a0] ;  /* 0x00016800ff067b82 */ /* 0x003e240000000a00 */
[----:B0-----:R-:W2:Y:S02]  /*07e0*/  LDG.E.64 R6, desc[UR52][R6.64] ;  /* 0x0000003406067981 */ /* 0x001ea4000c1e1b00 */
[----:B--2---:R-:W-:-:S04]  /*07f0*/  ISETP.NE.U32.AND P0, PT, R6, RZ, PT ;  /* 0x000000ff0600720c */ /* 0x004fc80003f05070 */
[----:B------:R-:W-:-:S13]  /*0800*/  ISETP.NE.AND.EX P0, PT, R7, RZ, PT, P0 ;  /* 0x000000ff0700720c */ /* 0x000fda0003f05300 */
[----:B------:R-:W-:Y:S05]  /*0810*/  @!P0 BRA `(.L_x_6) ;  /* 0x0000000000088947 */ /* 0x000fea0003800000 */
[----:B------:R3:W5:Y:S01]  /*0820*/  LD.E R22, desc[UR52][R6.64] ;  /* 0x0000003406167980 */ /* 0x000762000c101900 */
[----:B------:R-:W-:Y:S05]  /*0830*/  BRA `(.L_x_7) ;  /* 0x0000000000247947 */ /* 0x000fea0003800000 */
.L_x_6:
[----:B------:R-:W-:Y:S02]  /*0840*/  ULDC.64 UR4, c[0x0][0x590] ;  /* 0x0001640000047ab9 */ /* 0x000fe40000000a00 */
[----:B------:R-:W-:-:S04]  /*0850*/  ISETP.NE.U32.AND P0, PT, RZ, UR4, PT ;  /* 0x00000004ff007c0c */ /* 0x000fc8000bf05070 */
[----:B------:R-:W-:-:S13]  /*0860*/  ISETP.NE.AND.EX P0, PT, RZ, UR5, PT, P0 ;  /* 0x00000005ff007c0c */ /* 0x000fda000bf05300 */
[----:B------:R-:W-:Y:S05]  /*0870*/  @!P0 BRA `(.L_x_8) ;  /* 0x00000000000c8947 */ /* 0x000fea0003800000 */
[----:B01----:R-:W0:Y:S02]  /*0880*/  LDC.64 R6, c[0x0][0x590] ;  /* 0x00016400ff067b82 */ /* 0x003e240000000a00 */
[----:B0-----:R2:W5:Y:S01]  /*0890*/  LDG.E R22, desc[UR52][R6.64] ;  /* 0x0000003406167981 */ /* 0x001562000c1e1900 */
[----:B------:R-:W-:Y:S05]  /*08a0*/  BRA `(.L_x_7) ;  /* 0x0000000000087947 */ /* 0x000fea0003800000 */
.L_x_8:
[----:B------:R-:W-:Y:S02]  /*08b0*/  ULDC UR4, c[0x0][0x584] ;  /* 0x0001610000047ab9 */ /* 0x000fe40000000800 */
[----:B------:R-:W-:-:S07]  /*08c0*/  IMAD.U32 R22, RZ, RZ, UR4 ;  /* 0x00000004ff167e24 */ /* 0x000fce000f8e00ff */
.L_x_7:
[----:B------:R-:W4:Y:S01]  /*08d0*/  S2UR UR11, SR_CTAID.Y ;  /* 0x00000000000b79c3 */ /* 0x000f220000002600 */
[----:B------:R-:W-:Y:S01]  /*08e0*/  ULDC UR5, c[0x0][0x65c] ;  /* 0x0001970000057ab9 */ /* 0x000fe20000000800 */
[----:B------:R-:W-:Y:S01]  /*08f0*/  UISETP.NE.AND UP0, UPT, UR16, 0x2, UPT ;  /* 0x000000021000788c */ /* 0x000fe2000bf05270 */
[----:B------:R-:W-:Y:S01]  /*0900*/  IMAD.MOV.U32 R18, RZ, RZ, -0x1 ;  /* 0xffffffffff127424 */ /* 0x000fe200078e00ff */
[----:B------:R-:W-:Y:S01]  /*0910*/  UISETP.NE.AND UP2, UPT, UR5, 0x1, UPT ;  /* 0x000000010500788c */ /* 0x000fe2000bf45270 */
[----:B------:R-:W-:Y:S01]  /*0920*/  MOV R2, 0xffffffff ;  /* 0xffffffff00027802 */ /* 0x000fe20000000f00 */
[----:B------:R-:W-:Y:S02]  /*0930*/  IMAD.MOV.U32 R19, RZ, RZ, -0x1 ;  /* 0xffffffffff137424 */ /* 0x000fe400078e00ff */
[----:B------:R-:W4:Y:S01]  /*0940*/  S2UR UR4, SR_CTAID.X ;  /* 0x00000000000479c3 */ /* 0x000f220000002500 */
[----:B------:R-:W-:-:S06]  /*0950*/  UP2UR UR38, UPR, URZ, 0x4 ;  /* 0x000000043f267883 */ /* 0x000fcc0008000000 */
[----:B------:R-:W-:Y:S01]  /*0960*/  @UP2 ULDC UR14, c[0x0][0x10] ;  /* 0x00000400000e2ab9 */ /* 0x000fe20000000800 */
[----:B------:R-:W-:Y:S01]  /*0970*/  @UP2 UMOV UR7, URZ ;  /* 0x0000003f00072c82 */ /* 0x000fe20008000000 */
[----:B------:R-:W-:Y:S01]  /*0980*/  @UP2 UMOV UR5, URZ ;  /* 0x0000003f00052c82 */ /* 0x000fe20008000000 */
[----:B0123--:R-:W0:Y:S01]  /*0990*/  LDC.64 R6, c[0x0][0x650] ;  /* 0x00019400ff067b82 */ /* 0x00fe220000000a00 */
[----:B----4-:R-:W-:Y:S02]  /*09a0*/  @UP2 UMOV UR10, UR11 ;  /* 0x0000000b000a2c82 */ /* 0x010fe40008000000 */
[----:B------:R-:W-:Y:S01]  /*09b0*/  @UP2 UMOV UR6, UR10 ;  /* 0x0000000a00062c82 */ /* 0x000fe20008000000 */
[----:B------:R-:W-:Y:S01]  /*09c0*/  @!UP2 UMOV UR10, UR11 ;  /* 0x0000000b000aac82 */ /* 0x000fe20008000000 */
[----:B------:R-:W-:-:S03]  /*09d0*/  @UP2 UIMAD.WIDE.U32 UR14, UR4, UR14, UR6 ;  /* 0x0000000e040e22a5 */ /* 0x000fc6000f8e0006 */
[----:B------:R-:W-:Y:S01]  /*09e0*/  @!UP2 ULDC UR6, c[0x0][0xc] ;  /* 0x000003000006aab9 */ /* 0x000fe20000000800 */
[----:B------:R-:W-:Y:S01]  /*09f0*/  @UP2 UIADD3 UR15, UR15, UR5, URZ ;  /* 0x000000050f0f2290 */ /* 0x000fe2000fffe03f */
[----:B------:R-:W-:Y:S02]  /*0a00*/  ULDC UR12, c[0x0][0xc] ;  /* 0x00000300000c7ab9 */ /* 0x000fe40000000800 */
[----:B------:R-:W-:Y:S01]  /*0a10*/  UMOV UR5, URZ ;  /* 0x0000003f00057c82 */ /* 0x000fe20008000000 */
[----:B------:R-:W-:Y:S01]  /*0a20*/  ULDC UR13, c[0x0][0x10] ;  /* 0x00000400000d7ab9 */ /* 0x000fe20000000800 */
[----:B------:R-:W-:Y:S02]  /*0a30*/  @!UP2 UIMAD.WIDE.U32 UR6, UR6, UR10, UR4 ;  /* 0x0000000a0606a2a5 */ /* 0x000fe4000f8e0004 */
[----:B------:R-:W-:Y:S01]  /*0a40*/  UIMAD.WIDE.U32 UR12, UR12, UR13, URZ ;  /* 0x0000000d0c0c72a5 */ /* 0x000fe2000f8e003f */
[----:B------:R-:W-:-:S03]  /*0a50*/  ULDC UR11, c[0x0][0x14] ;  /* 0x00000500000b7ab9 */ /* 0x000fc60000000800 */
[----:B------:R-:W-:Y:S02]  /*0a60*/  UIMAD.WIDE.U32 UR50, UR12, UR11, URZ ;  /* 0x0000000b0c3272a5 */ /* 0x000fe4000f8e003f */
[----:B------:R-:W-:Y:S01]  /*0a70*/  UIMAD UR39, UR13, UR11, URZ ;  /* 0x0000000b0d2772a4 */ /* 0x000fe2000f8e023f */
[----:B------:R-:W-:Y:S01]  /*0a80*/  @!UP2 UMOV UR14, UR6 ;  /* 0x00000006000eac82 */ /* 0x000fe20008000000 */
[----:B------:R-:W-:Y:S02]  /*0a90*/  @!UP2 UMOV UR15, UR7 ;  /* 0x00000007000fac82 */ /* 0x000fe40008000000 */
[----:B------:R-:W-:Y:S02]  /*0aa0*/  UIADD3 UR39, UR51, UR39, URZ ;  /* 0x0000002733277290 */ /* 0x000fe4000fffe03f */
[----:B------:R-:W-:-:S04]  /*0ab0*/  UIADD3 UR6, UP1, UR14, UR50, URZ ;  /* 0x000000320e067290 */ /* 0x000fc8000ff3e03f */
[----:B------:R-:W-:Y:S02]  /*0ac0*/  UIADD3.X UR7, UR15, UR39, URZ, UP1, !UPT ;  /* 0x000000270f077290 */ /* 0x000fe40008ffe43f */
[----:B------:R-:W-:Y:S02]  /*0ad0*/  USEL UR6, UR6, UR14, !UP0 ;  /* 0x0000000e06067287 */ /* 0x000fe4000c000000 */
[----:B------:R-:W-:-:S04]  /*0ae0*/  USEL UR7, UR7, UR15, !UP0 ;  /* 0x0000000f07077287 */ /* 0x000fc8000c000000 */
[----:B0-----:R-:W-:Y:S01]  /*0af0*/  ISETP.LE.U32.AND P0, PT, R6, UR6, PT ;  /* 0x0000000606007c0c */ /* 0x001fe2000bf03070 */
[----:B------:R-:W-:Y:S02]  /*0b00*/  IMAD.U32 R16, RZ, RZ, UR6 ;  /* 0x00000006ff107e24 */ /* 0x000fe4000f8e00ff */
[----:B------:R-:W-:Y:S02]  /*0b10*/  IMAD.U32 R0, RZ, RZ, UR7 ;  /* 0x00000007ff007e24 */ /* 0x000fe4000f8e00ff */
[----:B------:R-:W-:-:S03]  /*0b20*/  IMAD.U32 R17, RZ, RZ, UR7 ;  /* 0x00000007ff117e24 */ /* 0x000fc6000f8e00ff */
[----:B------:R-:W-:Y:S02]  /*0b30*/  ISETP.GE.U32.AND.EX P0, PT, R0, R7, PT, P0 ;  /* 0x000000070000720c */ /* 0x000fe40003f06100 */
[----:B------:R-:W-:-:S11]  /*0b40*/  PRMT R0, RZ, 0x7610, R0 ;  /* 0x00007610ff007816 */ /* 0x000fd60000000000 */
[----:B------:R-:W-:Y:S05]  /*0b50*/  @P0 BRA `(.L_x_9) ;  /* 0x00000004008c0947 */ /* 0x000fea0003800000 */
[----:B------:R-:W-:Y:S01]  /*0b60*/  I2FP.F32.U32 R0, UR4 ;  /* 0x0000000400007c45 */ /* 0x000fe20008201000 */
[----:B------:R-:W-:Y:S01]  /*0b70*/  ULDC.64 UR20, c[0x0][0x628] ;  /* 0x00018a0000147ab9 */ /* 0x000fe20000000a00 */
[----:B------:R-:W-:Y:S01]  /*0b80*/  ULDC UR6, c[0x0][0x150] ;  /* 0x0000540000067ab9 */ /* 0x000fe20000000800 */
[----:B------:R-:W-:Y:S01]  /*0b90*/  ISETP.NE.U32.AND P0, PT, RZ, UR20, PT ;  /* 0x00000014ff007c0c */ /* 0x000fe2000bf05070 */
[----:B------:R-:W-:Y:S01]  /*0ba0*/  ULDC UR17, c[0x0][0x630] ;  /* 0x00018c0000117ab9 */ /* 0x000fe20000000800 */
[----:B------:R-:W-:Y:S01]  /*0bb0*/  FMUL R0, R0, UR6 ;  /* 0x0000000600007c20 */ /* 0x000fe20008400000 */
[----:B------:R-:W-:Y:S01]  /*0bc0*/  R2UR UR22, R16 ;  /* 0x00000000101672ca */ /* 0x000fe200000e0000 */
[----:B------:R-:W-:Y:S01]  /*0bd0*/  ULDC UR24, c[0x0][0x154] ;  /* 0x0000550000187ab9 */ /* 0x000fe20000000800 */
[----:B------:R-:W-:Y:S01]  /*0be0*/  ISETP.NE.AND.EX P0, PT, RZ, UR21, PT, P0 ;  /* 0x00000015ff007c0c */ /* 0x000fe2000bf05300 */
[----:B------:R0:W1:Y:S01]  /*0bf0*/  F2I.U32.TRUNC.NTZ R2, R0 ;  /* 0x0000000000027305 */ /* 0x000062000020f000 */
[----:B------:R-:W-:-:S02]  /*0c00*/  R2UR UR23, R17 ;  /* 0x00000000111772ca */ /* 0x000fc400000e0000 */
[----:B------:R-:W-:Y:S02]  /*0c10*/  R2UR UR6, R16 ;  /* 0x00000000100672ca */ /* 0x000fe400000e0000 */
[----:B------:R-:W-:-:S07]  /*0c20*/  R2UR UR7, R17 ;  /* 0x00000000110772ca */ /* 0x000fce00000e0000 */
[----:B0-----:R-:W-:Y:S08]  /*0c30*/  @!P0 BRA `(.L_x_10) ;  /* 0x0000000000308947 */ /* 0x001ff00003800000 */
[----:B------:R-:W-:Y:S01]  /*0c40*/  R2UR UR6, R16 ;  /* 0x00000000100672ca */ /* 0x000fe200000e0000 */
[----:B------:R-:W-:Y:S01]  /*0c50*/  ULDC UR11, c[0x0][0x634] ;  /* 0x00018d00000b7ab9 */ /* 0x000fe20000000800 */
[----:B------:R-:W-:-:S11]  /*0c60*/  R2UR UR16, R17 ;  /* 0x00000000111072ca */ /* 0x000fd600000e0000 */
[----:B------:R-:W-:-:S04]  /*0c70*/  UIADD3 UR11, UP1, UR6, UR11, URZ ;  /* 0x0000000b060b7290 */ /* 0x000fc8000ff3e03f */
[----:B------:R-:W-:-:S04]  /*0c80*/  UIADD3.X UR16, URZ, UR16, URZ, UP1, !UPT ;  /* 0x000000103f107290 */ /* 0x000fc80008ffe43f */
[----:B------:R-:W-:-:S04]  /*0c90*/  UIMAD.WIDE.U32 UR6, UR16, UR20, URZ ;  /* 0x00000014100672a5 */ /* 0x000fc8000f8e003f */
[----:B------:R-:W-:Y:S02]  /*0ca0*/  UIMAD.WIDE.U32 UR12, UP1, UR11, UR21, UR6 ;  /* 0x000000150b0c72a5 */ /* 0x000fe4000f820006 */
[----:B------:R-:W-:Y:S02]  /*0cb0*/  UIMAD.WIDE.U32 UR6, UR11, UR20, URZ ;  /* 0x000000140b0672a5 */ /* 0x000fe4000f8e003f */
[----:B------:R-:W-:Y:S02]  /*0cc0*/  UIADD3.X UR15, URZ, URZ, URZ, UP1, !UPT ;  /* 0x0000003f3f0f7290 */ /* 0x000fe40008ffe43f */
[----:B------:R-:W-:Y:S01]  /*0cd0*/  UIADD3 URZ, UP1, UR7, UR12, URZ ;  /* 0x0000000c073f7290 */ /* 0x000fe2000ff3e03f */
[----:B------:R-:W-:-:S03]  /*0ce0*/  UMOV UR14, UR13 ;  /* 0x0000000d000e7c82 */ /* 0x000fc60008000000 */
[----:B------:R-:W-:-:S12]  /*0cf0*/  UIMAD.WIDE.U32.X UR6, UR16, UR21, UR14, UP1 ;  /* 0x00000015100672a5 */ /* 0x000fd800088e040e */
.L_x_10:
[----:B------:R-:W-:Y:S01]  /*0d00*/  USHF.R.U64 UR5, UR6, UR17, UR7 ;  /* 0x0000001106057299 */ /* 0x000fe20008001207 */
[----:B------:R-:W-:Y:S01]  /*0d10*/  I2FP.F32.U32 R0, UR10 ;  /* 0x0000000a00007c45 */ /* 0x000fe20008201000 */
[----:B------:R-:W-:Y:S01]  /*0d20*/  USHF.R.U32.HI UR6, URZ, UR17, UR7 ;  /* 0x000000113f067299 */ /* 0x000fe20008011607 */
[----:B-1----:R-:W-:Y:S01]  /*0d30*/  R2UR UR16, R2 ;  /* 0x00000000021072ca */ /* 0x002fe200000e0000 */
[----:B------:R-:W-:Y:S02]  /*0d40*/  UIADD3 UR19, UP1, URZ, -UR5, URZ ;  /* 0x800000053f137290 */ /* 0x000fe4000ff3e03f */
[----:B------:R-:W-:Y:S01]  /*0d50*/  FMUL R0, R0, UR24 ;  /* 0x0000001800007c20 */ /* 0x000fe20008400000 */
[----:B------:R-:W-:Y:S01]  /*0d60*/  ULDC.64 UR12, c[0x0][0x620] ;  /* 0x00018800000c7ab9 */ /* 0x000fe20000000a00 */
[----:B------:R-:W-:Y:S01]  /*0d70*/  UIADD3.X UR6, URZ, ~UR6, URZ, UP1, !UPT ;  /* 0x800000063f067290 */ /* 0x000fe20008ffe43f */
[----:B------:R-:W-:Y:S01]  /*0d80*/  UMOV UR14, UR22 ;  /* 0x00000016000e7c82 */ /* 0x000fe20008000000 */
[----:B------:R-:W-:-:S02]  /*0d90*/  UMOV UR15, UR23 ;  /* 0x00000017000f7c82 */ /* 0x000fc40008000000 */
[----:B------:R-:W-:Y:S01]  /*0da0*/  UIMAD UR6, UR6, UR12, URZ ;  /* 0x0000000c060672a4 */ /* 0x000fe2000f8e023f */
[----:B------:R-:W0:Y:S01]  /*0db0*/  F2I.U32.TRUNC.NTZ R0, R0 ;  /* 0x0000000000007305 */ /* 0x000e22000020f000 */
[----:B------:R-:W-:Y:S02]  /*0dc0*/  UIMAD.WIDE.U32 UR14, UR19, UR12, UR14 ;  /* 0x0000000c130e72a5 */ /* 0x000fe4000f8e000e */
[----:B------:R-:W-:Y:S01]  /*0dd0*/  UIMAD UR19, UR19, UR13, UR6 ;  /* 0x0000000d131372a4 */ /* 0x000fe2000f8e0206 */
[----:B------:R-:W-:Y:S02]  /*0de0*/  ULDC UR25, c[0x0][0x658] ;  /* 0x0001960000197ab9 */ /* 0x000fe40000000800 */
[----:B------:R-:W-:Y:S01]  /*0df0*/  UMOV UR13, 0xffffffff ;  /* 0xffffffff000d7882 */ /* 0x000fe20000000000 */
[----:B------:R-:W-:Y:S01]  /*0e00*/  UIADD3 UR19, UR15, UR19, URZ ;  /* 0x000000130f137290 */ /* 0x000fe2000fffe03f */
[----:B------:R-:W-:Y:S01]  /*0e10*/  ULDC UR21, c[0x0][0x618] ;  /* 0x0001860000157ab9 */ /* 0x000fe20000000800 */
[----:B------:R-:W-:Y:S01]  /*0e20*/  ULDC.64 UR6, c[0x0][0x640] ;  /* 0x0001900000067ab9 */ /* 0x000fe20000000a00 */
[----:B------:R-:W-:Y:S01]  /*0e30*/  USHF.L.U32 UR15, UR13, UR25, URZ ;  /* 0x000000190d0f7299 */ /* 0x000fe2000800063f */
[----:B------:R-:W-:Y:S01]  /*0e40*/  ISETP.NE.U32.AND P0, PT, RZ, UR6, PT ;  /* 0x00000006ff007c0c */ /* 0x000fe2000bf05070 */
[----:B------:R-:W-:-:S02]  /*0e50*/  USHF.R.U64 UR13, UR14, UR21, UR19 ;  /* 0x000000150e0d7299 */ /* 0x000fc40008001213 */
[----:B------:R-:W-:Y:S01]  /*0e60*/  USHF.R.U32.HI UR14, URZ, UR21, UR19 ;  /* 0x000000153f0e7299 */ /* 0x000fe20008011613 */
[----:B0-----:R-:W-:Y:S01]  /*0e70*/  R2UR UR20, R0 ;  /* 0x00000000001472ca */ /* 0x001fe200000e0000 */
[----:B------:R-:W-:Y:S01]  /*0e80*/  ULDC UR23, c[0x0][0x608] ;  /* 0x0001820000177ab9 */ /* 0x000fe20000000800 */
[----:B------:R-:W-:Y:S01]  /*0e90*/  ISETP.NE.AND.EX P0, PT, RZ, UR7, PT, P0 ;  /* 0x00000007ff007c0c */ /* 0x000fe2000bf05300 */
[----:B------:R-:W-:Y:S02]  /*0ea0*/  USHF.R.U64 UR27, UR13, UR23, UR14 ;  /* 0x000000170d1b7299 */ /* 0x000fe4000800120e */
[----:B------:R-:W-:Y:S01]  /*0eb0*/  USHF.R.U32.HI UR14, URZ, UR23, UR14 ;  /* 0x000000173f0e7299 */ /* 0x000fe2000801160e */
[----:B------:R-:W-:Y:S01]  /*0ec0*/  UMOV UR22, 0x1 ;  /* 0x0000000100167882 */ /* 0x000fe20000000000 */
[----:B------:R-:W-:Y:S02]  /*0ed0*/  UIADD3 UR16, -UR16, URZ, URZ ;  /* 0x0000003f10107290 */ /* 0x000fe4000fffe13f */
[----:B------:R-:W-:-:S02]  /*0ee0*/  USHF.R.U64 UR28, UR27, UR25, UR14 ;  /* 0x000000191b1c7299 */ /* 0x000fc4000800120e */
[----:B------:R-:W-:Y:S01]  /*0ef0*/  USHF.L.U32 UR19, UR22, UR25, URZ ;  /* 0x0000001916137299 */ /* 0x000fe2000800063f */
[----:B------:R-:W-:Y:S01]  /*0f00*/  ULDC UR17, c[0x0][0x144] ;  /* 0x0000510000117ab9 */ /* 0x000fe20000000800 */
[----:B------:R-:W-:Y:S01]  /*0f10*/  ULDC UR11, c[0x0][0x600] ;  /* 0x00018000000b7ab9 */ /* 0x000fe20000000800 */
[----:B------:R-:W-:Y:S02]  /*0f20*/  ULOP3.LUT UR22, URZ, UR15, URZ, 0x33, !UPT ;  /* 0x0000000f3f167292 */ /* 0x000fe4000f8e333f */
[----:B------:R-:W-:Y:S02]  /*0f30*/  USHF.R.U32.HI UR15, URZ, UR25, UR14 ;  /* 0x000000193f0f7299 */ /* 0x000fe4000801160e */
[----:B------:R-:W-:Y:S02]  /*0f40*/  UIADD3 UR12, UR11, -0x1, URZ ;  /* 0xffffffff0b0c7890 */ /* 0x000fe4000fffe03f */
[----:B------:R-:W-:Y:S02]  /*0f50*/  UIADD3 UR24, -UR20, URZ, URZ ;  /* 0x0000003f14187290 */ /* 0x000fe4000fffe13f */
[----:B------:R-:W-:Y:S01]  /*0f60*/  UIMAD UR4, UR17, UR16, UR4 ;  /* 0x00000010110472a4 */ /* 0x000fe2000f8e0204 */
[----:B------:R-:W-:Y:S01]  /*0f70*/  ULDC UR29, c[0x0][0x148] ;  /* 0x00005200001d7ab9 */ /* 0x000fe20000000800 */
[----:B------:R-:W-:Y:S01]  /*0f80*/  ULDC UR25, c[0x0][0x648] ;  /* 0x0001920000197ab9 */ /* 0x000fe20000000800 */
[----:B------:R-:W-:Y:S01]  /*0f90*/  ULDC UR26, c[0x0][0x638] ;  /* 0x00018e00001a7ab9 */ /* 0x000fe20000000800 */
[----:B------:R-:W-:Y:S01]  /*0fa0*/  UMOV UR14, UR28 ;  /* 0x0000001c000e7c82 */ /* 0x000fe20008000000 */
[----:B------:R-:W-:Y:S07]  /*0fb0*/  @!P0 BRA `(.L_x_11) ;  /* 0x0000000000308947 */ /* 0x000fee0003800000 */
[----:B------:R-:W-:Y:S02]  /*0fc0*/  ULDC UR20, c[0x0][0x64c] ;  /* 0x0001930000147ab9 */ /* 0x000fe40000000800 */
        /* <DEDUP_REMOVED lines=8> */
[----:B------:R-:W-:-:S07]  /*1050*/  UIMAD.WIDE.U32.X UR6, UR23, UR7, UR20, UP1 ;  /* 0x00000007170672a5 */ /* 0x000fce00088e0414 */
[----:B------:R-:W-:Y:S01]  /*1060*/  UMOV UR14, UR6 ;  /* 0x00000006000e7c82 */ /* 0x000fe20008000000 */
[----:B------:R-:W-:-:S05]  /*1070*/  UMOV UR15, UR7 ;  /* 0x00000007000f7c82 */ /* 0x000fca0008000000 */
.L_x_11:
[----:B------:R-:W-:Y:S01]  /*1080*/  UISETP.NE.AND UP1, UPT, UR38, URZ, UPT ;  /* 0x0000003f2600728c */ /* 0x000fe2000bf25270 */
[----:B------:R-:W-:Y:S01]  /*1090*/  IMAD.MOV.U32 R0, RZ, RZ, 0x1 ;  /* 0x00000001ff007424 */ /* 0x000fe200078e00ff */
[----:B------:R-:W-:Y:S01]  /*10a0*/  USHF.R.U64 UR6, UR14, UR25, UR15 ;  /* 0x000000190e067299 */ /* 0x000fe2000800120f */
[----:B------:R-:W-:Y:S01]  /*10b0*/  IMAD.U32 R19, RZ, RZ, UR5 ;  /* 0x00000005ff137e24 */ /* 0x000fe2000f8e00ff */
[----:B------:R-:W-:Y:S02]  /*10c0*/  ULOP3.LUT UR22, UR27, UR22, URZ, 0xc0, !UPT ;  /* 0x000000161b167292 */ /* 0x000fe4000f8ec03f */
[----:B------:R-:W-:Y:S02]  /*10d0*/  UIADD3 UR7, -UR6, URZ, URZ ;  /* 0x0000003f06077290 */ /* 0x000fe4000fffe13f */
[----:B------:R-:W-:Y:S02]  /*10e0*/  UIMAD UR19, UR19, UR6, UR22 ;  /* 0x00000006131372a4 */ /* 0x000fe4000f8e0216 */
[----:B------:R-:W-:-:S02]  /*10f0*/  ULOP3.LUT UR12, UR13, UR12, URZ, 0xc0, !UPT ;  /* 0x0000000c0d0c7292 */ /* 0x000fc4000f8ec03f */
[----:B------:R-:W-:Y:S02]  /*1100*/  @UP1 UIMAD UR4, UR29, UR24, UR10 ;  /* 0x000000181d0412a4 */ /* 0x000fe4000f8e020a */
[----:B------:R-:W-:-:S03]  /*1110*/  UIMAD UR6, UR7, UR26, UR28 ;  /* 0x0000001a070672a4 */ /* 0x000fc6000f8e021c */
[----:B------:R-:W-:Y:S01]  /*1120*/  ULDC UR7, c[0x0][0x610] ;  /* 0x0001840000077ab9 */ /* 0x000fe20000000800 */
[----:B------:R-:W-:Y:S02]  /*1130*/  UIMAD UR6, UR6, UR11, UR12 ;  /* 0x0000000b060672a4 */ /* 0x000fe4000f8e020c */
[----:B------:R-:W-:-:S04]  /*1140*/  UIMAD UR4, UR19, UR7, UR4 ;  /* 0x00000007130472a4 */ /* 0x000fc8000f8e0204 */
[----:B------:R-:W-:Y:S02]  /*1150*/  USEL UR7, UR6, UR4, !UP1 ;  /* 0x0000000406077287 */ /* 0x000fe4000c800000 */
[----:B------:R-:W-:-:S04]  /*1160*/  USEL UR4, UR4, UR6, !UP1 ;  /* 0x0000000604047287 */ /* 0x000fc8000c800000 */
[----:B------:R-:W-:Y:S02]  /*1170*/  MOV R2, UR7 ;  /* 0x0000000700027c02 */ /* 0x000fe40008000f00 */
[----:B------:R-:W-:-:S07]  /*1180*/  IMAD.U32 R18, RZ, RZ, UR4 ;  /* 0x00000004ff127e24 */ /* 0x000fce000f8e00ff */
.L_x_9:
[----:B------:R-:W-:Y:S02]  /*1190*/  ULDC UR4, c[0x0][0x28c] ;  /* 0x0000a30000047ab9 */ /* 0x000fe40000000800 */
[----:B------:R-:W-:-:S04]  /*11a0*/  UIADD3 UR4, UR4, 0x7f, URZ ;  /* 0x0000007f04047890 */ /* 0x000fc8000fffe03f */
[----:B------:R-:W-:-:S04]  /*11b0*/  USHF.R.S32.HI UR5, URZ, 0x1f, UR4 ;  /* 0x0000001f3f057899 */ /* 0x000fc80008011404 */
[----:B------:R-:W-:-:S04]  /*11c0*/  ULEA.HI UR5, UR5, UR4, URZ, 0x7 ;  /* 0x0000000405057291 */ /* 0x000fc8000f8f383f */
[----:B------:R-:W-:Y:S01]  /*11d0*/  USHF.R.S32.HI UR37, URZ, 0x7, UR5 ;  /* 0x000000073f257899 */ /* 0x000fe20008011405 */
[----:B------:R-:W-:Y:S11]  /*11e0*/  @!P1 BRA `(.L_x_12) ;  /* 0x0000010800f89947 */ /* 0x000ff60003800000 */
[----:B------:R-:W-:-:S06]  /*11f0*/  UISETP.GT.U32.AND UP1, UPT, UR18, 0x1, UPT ;  /* 0x000000011200788c */ /* 0x000fcc000bf24070 */
[----:B------:R-:W-:-:S13]  /*1200*/  PLOP3.LUT P0, PT, PT, PT, UP1, 0x80, 0x0 ;  /* 0x000000000000781c */ /* 0x000fda0003f0f018 */
[----:B------:R-:W-:Y:S05]  /*1210*/  @P0 EXIT ;  /* 0x000000000000094d */ /* 0x000fea0003800000 */
.L_x_13:
[----:B------:R-:W-:-:S08]  /*1220*/  NOP ;  /* 0x0000000000007918 */ /* 0x000fd00000000000 */
[----:B------:R-:W0:Y:S02]  /*1230*/  USETMAXREG.TRY_ALLOC.CTAPOOL UP1, 0xe8 ;  /* 0x000000e8000079c8 */ /* 0x000e240008020600 */
[----:B0-----:R-:W-:-:S13]  /*1240*/  PLOP3.LUT P0, PT, PT, PT, UP1, 0x80, 0x0 ;  /* 0x000000000000781c */ /* 0x001fda0003f0f018 */
[----:B------:R-:W-:Y:S05]  /*1250*/  @!P0 BRA `(.L_x_13) ;  /* 0xfffffffc00f08947 */ /* 0x000fea000383ffff */
[----:B------:R-:W-:-:S13]  /*1260*/  LOP3.LUT P0, RZ, R0, 0xff, RZ, 0xc0, !PT ;  /* 0x000000ff00ff7812 */ /* 0x000fda000780c0ff */
[----:B------:R-:W-:Y:S05]  /*1270*/  @!P0 EXIT ;  /* 0x000000000000894d */ /* 0x000fea0003800000 */
[----:B------:R-:W-:Y:S01]  /*1280*/  SHF.R.S32.HI R0, RZ, 0x1f, R3 ;  /* 0x0000001fff007819 */ /* 0x000fe20000011403 */
[----:B------:R-:W0:Y:S01]  /*1290*/  S2UR UR5, SR_CgaCtaId ;  /* 0x00000000000579c3 */ /* 0x000e220000008800 */
[----:B------:R-:W-:Y:S02]  /*12a0*/  USHF.R.U32.HI UR4, URZ, 0x1, UR37 ;  /* 0x000000013f047899 */ /* 0x000fe40008011625 */
[CC--:B------:R-:W-:Y:S01]  /*12b0*/  LEA.HI R4, R0.reuse, R3.reuse, RZ, 0x2 ;  /* 0x0000000300047211 */ /* 0x0c0fe200078f10ff */
[----:B------:R-:W-:Y:S01]  /*12c0*/  UIADD3 UR9, UR9, -0x1, URZ ;  /* 0xffffffff09097890 */ /* 0x000fe2000fffe03f */
[----:B------:R-:W-:Y:S01]  /*12d0*/  LEA.HI R0, R0, R3, RZ, 0x5 ;  /* 0x0000000300007211 */ /* 0x000fe200078f28ff */
[----:B------:R-:W-:Y:S01]  /*12e0*/  ULOP3.LUT UR4, UR4, 0x1, URZ, 0xc0, !UPT ;  /* 0x0000000104047892 */ /* 0x000fe2000f8ec03f */
[--C-:B------:R-:W-:Y:S01]  /*12f0*/  SHF.R.S32.HI R216, RZ, 0x2, R4.reuse ;  /* 0x00000002ffd87819 */ /* 0x100fe20000011404 */
[----:B------:R-:W-:Y:S01]  /*1300*/  ULOP3.LUT UR41, UR37, 0x1, URZ, 0xc0, !UPT ;  /* 0x0000000125297892 */ /* 0x000fe2000f8ec03f */
[----:B------:R-:W-:Y:S01]  /*1310*/  SHF.R.S32.HI R5, RZ, 0x1f, R4 ;  /* 0x0000001fff057819 */ /* 0x000fe20000011404 */
[----:B------:R-:W-:Y:S01]  /*1320*/  UMOV UR36, 0x400 ;  /* 0x0000040000247882 */ /* 0x000fe20000000000 */
[----:B------:R-:W-:Y:S01]  /*1330*/  UISETP.LT.AND UP1, UPT, UR37, 0x1, UPT ;  /* 0x000000012500788c */ /* 0x000fe2000bf21270 */
[----:B------:R-:W-:Y:S01]  /*1340*/  LOP3.LUT R4, R4, 0xfffffffc, RZ, 0xc0, !PT ;  /* 0xfffffffc04047812 */ /* 0x000fe200078ec0ff */
[----:B------:R-:W-:Y:S01]  /*1350*/  USHF.L.U32 UR49, UR9, 0x3, URZ ;  /* 0x0000000309317899 */ /* 0x000fe2000800063f */
[----:B------:R-:W-:Y:S01]  /*1360*/  LEA.HI R5, R5, R216, RZ, 0x3 ;  /* 0x000000d805057211 */ /* 0x000fe200078f18ff */
[----:B------:R-:W-:-:S02]  /*1370*/  USEL UR41, UR41, URZ, !UP0 ;  /* 0x0000003f29297287 */ /* 0x000fc4000c000000 */
[----:B------:R-:W-:Y:S01]  /*1380*/  UISETP.EQ.U32.AND UP0, UPT, UR4, 0x1, !UP0 ;  /* 0x000000010400788c */ /* 0x000fe2000c702070 */
[----:B------:R-:W-:Y:S01]  /*1390*/  LOP3.LUT R5, R5, 0xfffffff8, RZ, 0xc0, !PT ;  /* 0xfffffff805057812 */ /* 0x000fe200078ec0ff */
[----:B------:R-:W-:Y:S01]  /*13a0*/  USEL UR43, UR37, 0x1, UP1 ;  /* 0x00000001252b7887 */ /* 0x000fe20008800000 */
[----:B------:R-:W-:Y:S01]  /*13b0*/  IMAD.IADD R219, R3, 0x1, -R4 ;  /* 0x0000000103db7824 */ /* 0x000fe200078e0a04 */
[----:B------:R-:W-:Y:S01]  /*13c0*/  ULDC UR4, c[0x0][0x284] ;  /* 0x0000a10000047ab9 */ /* 0x000fe20000000800 */
[----:B------:R-:W-:Y:S01]  /*13d0*/  UISETP.NE.AND UP1, UPT, UR9, URZ, UPT ;  /* 0x0000003f0900728c */ /* 0x000fe2000bf25270 */
[----:B------:R-:W-:Y:S01]  /*13e0*/  IMAD.IADD R216, R216, 0x1, -R5 ;  /* 0x00000001d8d87824 */ /* 0x000fe200078e0a05 */
[----:B------:R-:W-:Y:S01]  /*13f0*/  SHF.R.S32.HI R5, RZ, 0x5, R0 ;  /* 0x00000005ff057819 */ /* 0x000fe20000011400 */
[----:B0-----:R-:W-:Y:S02]  /*1400*/  ULEA UR36, UR5, UR36, 0x18 ;  /* 0x0000002405247291 */ /* 0x001fe4000f8ec03f */
[----:B------:R-:W-:Y:S01]  /*1410*/  ULOP3.LUT UR47, UR49, 0x8, URZ, 0xc0, !UPT ;  /* 0x00000008312f7892 */ /* 0x000fe2000f8ec03f */
[--C-:B------:R-:W-:Y:S01]  /*1420*/  SHF.R.S32.HI R217, RZ, 0x1f, R216.reuse ;  /* 0x0000001fffd97819 */ /* 0x100fe200000114d8 */
[----:B------:R-:W-:Y:S01]  /*1430*/  IMAD R218, R5, -0x10, -R216 ;  /* 0xfffffff005da7824 */ /* 0x000fe200078e0ad8 */
[----:B------:R-:W-:-:S02]  /*1440*/  UIADD3 UR42, UR36, 0x30, URZ ;  /* 0x00000030242a7890 */ /* 0x000fc4000fffe03f */
[----:B------:R-:W-:Y:S01]  /*1450*/  UIADD3 UR43, -UR43, UR37, URZ ;  /* 0x000000252b2b7290 */ /* 0x000fe2000fffe13f */
[----:B------:R-:W-:Y:S01]  /*1460*/  IMAD.WIDE R216, R5, 0x10, R216 ;  /* 0x0000001005d87825 */ /* 0x000fe200078e02d8 */
[----:B------:R-:W-:Y:S02]  /*1470*/  ULOP3.LUT UR44, UR49, 0x8, URZ, 0xc, !UPT ;  /* 0x00000008312c7892 */ /* 0x000fe4000f8e0c3f */
[----:B------:R-:W-:Y:S01]  /*1480*/  USEL UR45, URZ, 0x1, UP1 ;  /* 0x000000013f2d7887 */ /* 0x000fe20008800000 */
[----:B------:R-:W-:Y:S01]  /*1490*/  VIADD R218, R218, UR4 ;  /* 0x00000004dada7c36 */ /* 0x000fe20008000000 */
[----:B------:R-:W-:Y:S02]  /*14a0*/  UIADD3 UR46, UR49, UR42, URZ ;  /* 0x0000002a312e7290 */ /* 0x000fe4000fffe03f */
[----:B------:R-:W-:Y:S02]  /*14b0*/  ULOP3.LUT UR47, UR47, 0x18, URZ, 0x3c, !UPT ;  /* 0x000000182f2f7892 */ /* 0x000fe4000f8e3c3f */
[----:B------:R-:W-:-:S12]  /*14c0*/  USEL UR48, URZ, 0x1, !UP0 ;  /* 0x000000013f307887 */ /* 0x000fd8000c000000 */
.L_x_417:
[----:B------:R-:W-:Y:S01]  /*14d0*/  IMAD.U32 R3, RZ, RZ, UR45 ;  /* 0x0000002dff037e24 */ /* 0x000fe2000f8e00ff */
[----:B0-2---:R-:W-:Y:S01]  /*14e0*/  MOV R220, UR42 ;  /* 0x0000002a00dc7c02 */ /* 0x005fe20008000f00 */
[----:B------:R-:W-:Y:S02]  /*14f0*/  ULDC UR4, c[0x0][0x28c] ;  /* 0x0000a30000047ab9 */ /* 0x000fe40000000800 */
[----:B------:R-:W-:Y:S02]  /*1500*/  ISETP.LT.AND P1, PT, RZ, UR4, PT ;  /* 0x00000004ff007c0c */ /* 0x000fe4000bf21270 */
[----:B------:R-:W-:-:S04]  /*1510*/  SHF.L.U32 R3, R3, 0x1f, RZ ;  /* 0x0000001f03037819 */ /* 0x000fc800000006ff */
[----:B------:R-:W0:Y:S02]  /*1520*/  SYNCS.PHASECHK.TRANS64.TRYWAIT P0, [R220+UR49], R3 ;  /* 0x00000003dc0075a7 */ /* 0x000e240008000171 */
[----:B0--34-:R-:W-:Y:S05]  /*1530*/  @!P0 BRA `(.L_x_14) ;  /* 0x0000011800008947 */ /* 0x019fea0003800000 */
.L_x_437:
[----:B------:R-:W-:Y:S05]  /*1540*/  @P1 BRA `(.L_x_15) ;  /* 0x0000000000401947 */ /* 0x000fea0003800000 */
[----:B0-----:R-:W-:Y:S01]  /*1550*/  MOV R0, 0x0 ;  /* 0x0000000000007802 */ /* 0x001fe20000000f00 */
[----:B------:R-:W-:Y:S01]  /*1560*/  ULDC.64 UR4, c[0x4][0x68] ;  /* 0x01001a0000047ab9 */ /* 0x000fe20000000a00 */
[----:B------:R-:W-:Y:S01]  /*1570*/  ULDC.64 UR6, c[0x4][0x8] ;  /* 0x0100020000067ab9 */ /* 0x000fe20000000a00 */
[----:B------:R-:W-:Y:S01]  /*1580*/  IMAD.U32 R4, RZ, RZ, UR4 ;  /* 0x00000004ff047e24 */ /* 0x000fe2000f8e00ff */
[----:B------:R0:W1:Y:S01]  /*1590*/  LDC.64 R14, c[0x4][R0] ;  /* 0x01000000000e7b82 */ /* 0x0000620000000a00 */
[----:B------:R-:W-:Y:S01]  /*15a0*/  IMAD.U32 R5, RZ, RZ, UR5 ;  /* 0x00000005ff057e24 */ /* 0x000fe2000f8e00ff */
[----:B------:R-:W-:Y:S01]  /*15b0*/  ULDC.64 UR4, c[0x4][0x70] ;  /* 0x01001c0000047ab9 */ /* 0x000fe20000000a00 */
[----:B------:R-:W-:Y:S01]  /*15c0*/  IMAD.U32 R10, RZ, RZ, UR6 ;  /* 0x00000006ff0a7e24 */ /* 0x000fe2000f8e00ff */
[----:B------:R-:W-:Y:S01]  /*15d0*/  MOV R11, UR7 ;  /* 0x00000007000b7c02 */ /* 0x000fe20008000f00 */
[----:B------:R-:W-:Y:S02]  /*15e0*/  IMAD.U32 R6, RZ, RZ, UR4 ;  /* 0x00000004ff067e24 */ /* 0x000fe4000f8e00ff */
[----:B------:R-:W-:-:S02]  /*15f0*/  IMAD.U32 R7, RZ, RZ, UR5 ;  /* 0x00000005ff077e24 */ /* 0x000fc4000f8e00ff */
[----:B------:R-:W-:Y:S02]  /*1600*/  IMAD.MOV.U32 R8, RZ, RZ, 0x1e1 ;  /* 0x000001e1ff087424 */ /* 0x000fe400078e00ff */
[----:B------:R-:W-:Y:S02]  /*1610*/  IMAD.MOV.U32 R12, RZ, RZ, 0x1 ;  /* 0x00000001ff0c7424 */ /* 0x000fe400078e00ff */
[----:B0-----:R-:W-:-:S07]  /*1620*/  IMAD.MOV.U32 R13, RZ, RZ, RZ ;  /* 0x000000ffff0d7224 */ /* 0x001fce00078e00ff */
[----:B------:R-:W-:-:S07]  /*1630*/  LEPC R20, `(.L_x_15) ;  /* 0x000000001014794e */ /* 0x000fce0000000000 */
[----:B-1---5:R-:W-:Y:S05]  /*1640*/  CALL.ABS.NOINC R14 ;  /* 0x000000000e007343 */ /* 0x022fea0003c00000 */
.L_x_15:
[----:B------:R-:W-:-:S06]  /*1650*/  ULOP3.LUT UR4, UR40, 0x1, URZ, 0xfc, !UPT ;  /* 0x0000000128047892 */ /* 0x000fcc000f8efc3f */
[----:B0-----:R-:W-:-:S05]  /*1660*/  IMAD.U32 R0, RZ, RZ, UR4 ;  /* 0x00000004ff007e24 */ /* 0x001fca000f8e00ff */
[----:B------:R-:W-:-:S13]  /*1670*/  ISETP.NE.AND P0, PT, R0, 0x3, PT ;  /* 0x000000030000780c */ /* 0x000fda0003f05270 */
[----:B------:R-:W-:Y:S05]  /*1680*/  @!P0 BRA `(.L_x_16) ;  /* 0x0000000000048947 */ /* 0x000fea0003800000 */
[----:B------:R-:W-:Y:S01]  /*1690*/  BPT.TRAP 0x1 ;  /* 0x000000040000795c */ /* 0x000fe20000300000 */
.L_x_16:
[----:B------:R-:W-:Y:S01]  /*16a0*/  IMAD.U32 R3, RZ, RZ, UR41 ;  /* 0x00000029ff037e24 */ /* 0x000fe2000f8e00ff */
[----:B------:R-:W-:-:S04]  /*16b0*/  MOV R0, UR48 ;  /* 0x0000003000007c02 */ /* 0x000fc80008000f00 */
[----:B------:R-:W-:Y:S02]  /*16c0*/  LEA R3, R3, UR36, 0x3 ;  /* 0x0000002403037c11 */ /* 0x000fe4000f8e18ff */
[----:B------:R-:W-:-:S04]  /*16d0*/  SHF.L.U32 R0, R0, 0x1f, RZ ;  /* 0x0000001f00007819 */ /* 0x000fc800000006ff */
[----:B------:R0:W1:Y:S01]  /*16e0*/  SYNCS.PHASECHK.TRANS64.TRYWAIT P1, [R3+URZ], R0 ;  /* 0x00000000030075a7 */ /* 0x000062000802017f */
[----:B------:R-:W-:Y:S05]  /*16f0*/  @!P0 BRA `(.L_x_17) ;  /* 0x0000000000048947 */ /* 0x000fea0003800000 */
[----:B------:R-:W-:Y:S01]  /*1700*/  BPT.TRAP 0x1 ;  /* 0x000000040000795c */ /* 0x000fe20000300000 */
.L_x_17:
[----:B------:R-:W-:-:S05]  /*1710*/  IMAD.U32 R4, RZ, RZ, UR43 ;  /* 0x0000002bff047e24 */ /* 0x000fca000f8e00ff */
[----:B------:R-:W-:Y:S01]  /*1720*/  ISETP.GE.AND P2, PT, R4, 0x1, PT ;  /* 0x000000010400780c */ /* 0x000fe20003f46270 */
[----:B-1----:R-:W-:-:S12]  /*1730*/  @P1 BRA `(.L_x_18) ;  /* 0x0000000000081947 */ /* 0x002fd80003800000 */
[----:B------:R-:W1:Y:S02]  /*1740*/  SYNCS.PHASECHK.TRANS64.TRYWAIT P1, [R3+URZ], R0 ;  /* 0x00000000030075a7 */ /* 0x000e64000802017f */
[----:B-1----:R-:W-:Y:S05]  /*1750*/  @!P1 BRA `(.L_x_19) ;  /* 0x0000011400909947 */ /* 0x002fea0003800000 */
.L_x_18:
[----:B------:R-:W-:Y:S05]  /*1760*/  WARPSYNC.ALL ;  /* 0x0000000000007948 */ /* 0x000fea0003800000 */
[----:B------:R-:W-:Y:S01]  /*1770*/  UIADD3 UR5, UR36, 0x100, URZ ;  /* 0x0000010024057890 */ /* 0x000fe2000fffe03f */
[----:B------:R-:W-:Y:S01]  /*1780*/  WARPGROUP.ARRIVE ;  /* 0x00000000000079c5 */ /* 0x000fe20000000000 */
[----:B------:R-:W-:Y:S02]  /*1790*/  UIADD3 UR4, UR36, 0x8100, URZ ;  /* 0x0000810024047890 */ /* 0x000fe4000fffe03f */
[----:B------:R-:W-:Y:S02]  /*17a0*/  USHF.R.U32.HI UR5, URZ, 0x4, UR5 ;  /* 0x000000043f057899 */ /* 0x000fe40008011605 */
[----:B------:R-:W-:-:S02]  /*17b0*/  USHF.R.U32.HI UR4, URZ, 0x4, UR4 ;  /* 0x000000043f047899 */ /* 0x000fc40008011604 */
[----:B------:R-:W-:Y:S02]  /*17c0*/  ULOP3.LUT UR5, UR5, 0x3fff, URZ, 0xc0, !UPT ;  /* 0x00003fff05057892 */ /* 0x000fe4000f8ec03f */
[----:B------:R-:W-:Y:S02]  /*17d0*/  ULOP3.LUT UR4, UR4, 0x3fff, URZ, 0xc0, !UPT ;  /* 0x00003fff04047892 */ /* 0x000fe4000f8ec03f */
[----:B------:R-:W-:Y:S02]  /*17e0*/  ULOP3.LUT UR9, UR5, 0x10000, URZ, 0xfc, !UPT ;  /* 0x0001000005097892 */ /* 0x000fe4000f8efc3f */
[----:B------:R-:W-:Y:S02]  /*17f0*/  ULOP3.LUT UR8, UR4, 0x10000, URZ, 0xfc, !UPT ;  /* 0x0001000004087892 */ /* 0x000fe4000f8efc3f */
[----:B------:R-:W-:Y:S02]  /*1800*/  ULEA UR11, UR41, UR9, 0xa ;  /* 0x00000009290b7291 */ /* 0x000fe4000f8e503f */
[----:B------:R-:W-:Y:S01]  /*1810*/  UIMAD UR10, UR41, 0x1800, UR8 ;  /* 0x00001800290a78a4 */ /* 0x000fe2000f8e0208 */
[----:B------:R-:W-:Y:S01]  /*1820*/  UMOV UR5, 0x40000040 ;  /* 0x4000004000057882 */ /* 0x000fe20000000000 */
[----:B------:R-:W-:-:S03]  /*1830*/  UMOV UR7, 0x40000040 ;  /* 0x4000004000077882 */ /* 0x000fc60000000000 */
[----:B------:R-:W-:Y:S02]  /*1840*/  UMOV UR4, UR11 ;  /* 0x0000000b00047c82 */ /* 0x000fe40008000000 */
[----:B------:R-:W-:Y:S02]  /*1850*/  UMOV UR6, UR10 ;  /* 0x0000000a00067c82 */ /* 0x000fe40008000000 */
[----:B------:R-:W-:Y:S01]  /*1860*/  HGMMA.64x192x16.F32.BF16 R120, gdesc[UR4], RZ, !UPT, gsb0 ;  /* 0x02e00000047879f0 */ /* 0x000fe2000c0018ff */
[----:B------:R-:W-:Y:S01]  /*1870*/  UIADD3 UR6, UR10, 0x600, URZ ;  /* 0x000006000a067890 */ /* 0x000fe2000fffe03f */
[----:B------:R-:W-:Y:S01]  /*1880*/  UMOV UR7, 0x40000040 ;  /* 0x4000004000077882 */ /* 0x000fe20000000000 */
[----:B------:R-:W-:Y:S02]  /*1890*/  WARPGROUP.DEPBAR.LE gsb0, 0x0 ;  /* 0x00008000000079c5 */ /* 0x000fe40000010000 */
[----:B------:R-:W-:-:S15]  /*18a0*/  WARPGROUP.ARRIVE ;  /* 0x00000000000079c5 */ /* 0x000fde0000000000 */
[----:B------:R-:W-:Y:S01]  /*18b0*/  HGMMA.64x192x16.F32.BF16 R24, gdesc[UR4], RZ, !UPT, gsb0 ;  /* 0x02e00000041879f0 */ /* 0x000fe2000c0018ff */
[----:B------:R-:W-:Y:S02]  /*18c0*/  UIADD3 UR4, UR11, 0x2, URZ ;  /* 0x000000020b047890 */ /* 0x000fe4000fffe03f */
[----:B------:R-:W-:Y:S01]  /*18d0*/  UIADD3 UR6, UR10, 0x2, URZ ;  /* 0x000000020a067890 */ /* 0x000fe2000fffe03f */
[----:B------:R-:W-:Y:S01]  /*18e0*/  UMOV UR5, 0x40000040 ;  /* 0x4000004000057882 */ /* 0x000fe20000000000 */
[----:B------:R-:W-:Y:S01]  /*18f0*/  UMOV UR7, 0x40000040 ;  /* 0x4000004000077882 */ /* 0x000fe20000000000 */
[----:B------:R-:W-:Y:S02]  /*1900*/  WARPGROUP.DEPBAR.LE gsb0, 0x0 ;  /* 0x00008000000079c5 */ /* 0x000fe40000010000 */
[----:B------:R-:W-:-:S12]  /*1910*/  WARPGROUP.ARRIVE ;  /* 0x00000000000079c5 */ /* 0x000fd80000000000 */
[----:B------:R-:W-:Y:S01]  /*1920*/  HGMMA.64x192x16.F32.BF16 R120, gdesc[UR4], R120, gsb0 ;  /* 0x02e00000047879f0 */ /* 0x000fe20008001878 */
[----:B------:R-:W-:Y:S01]  /*1930*/  UIADD3 UR6, UR10, 0x602, URZ ;  /* 0x000006020a067890 */ /* 0x000fe2000fffe03f */
[----:B------:R-:W-:Y:S01]  /*1940*/  UMOV UR7, 0x40000040 ;  /* 0x4000004000077882 */ /* 0x000fe20000000000 */
[----:B------:R-:W-:Y:S02]  /*1950*/  WARPGROUP.DEPBAR.LE gsb0, 0x0 ;  /* 0x00008000000079c5 */ /* 0x000fe40000010000 */
[----:B------:R-:W-:-:S15]  /*1960*/  WARPGROUP.ARRIVE ;  /* 0x00000000000079c5 */ /* 0x000fde0000000000 */
[----:B------:R-:W-:Y:S01]  /*1970*/  HGMMA.64x192x16.F32.BF16 R24, gdesc[UR4], R24, gsb0 ;  /* 0x02e00000041879f0 */ /* 0x000fe20008001818 */
        /* <DEDUP_REMOVED lines=71> */
[----:B------:R-:W-:Y:S03]  /*1df0*/  HGMMA.64x192x16.F32.BF16 R24, gdesc[UR4], R24, gsb0 ;  /* 0x02e00000041879f0 */ /* 0x000fe60008001818 */
[----:B------:R-:W-:Y:S02]  /*1e00*/  WARPGROUP.DEPBAR.LE gsb0, 0x0 ;  /* 0x00008000000079c5 */ /* 0x000fe40000010000 */
[----:B------:R-:W-:Y:S05]  /*1e10*/  @!P2 BRA `(.L_x_20) ;  /* 0x00000008002ca947 */ /* 0x000fea0003800000 */
[----:B------:R-:W-:Y:S01]  /*1e20*/  UIADD3 UR12, UR41, 0x1, URZ ;  /* 0x00000001290c7890 */ /* 0x000fe2000fffe03f */
[----:B------:R-:W-:Y:S01]  /*1e30*/  UMOV UR11, UR43 ;  /* 0x0000002b000b7c82 */ /* 0x000fe20008000000 */
[----:B------:R-:W-:Y:S02]  /*1e40*/  UMOV UR10, UR41 ;  /* 0x00000029000a7c82 */ /* 0x000fe40008000000 */
[----:B------:R-:W-:-:S04]  /*1e50*/  UISETP.NE.AND UP0, UPT, UR12, 0x2, UPT ;  /* 0x000000020c00788c */ /* 0x000fc8000bf05270 */
[----:B------:R-:W-:Y:S02]  /*1e60*/  USEL UR13, URZ, 0x1, UP0 ;  /* 0x000000013f0d7887 */ /* 0x000fe40008000000 */
[----:B------:R-:W-:Y:S02]  /*1e70*/  USEL UR12, UR12, URZ, UP0 ;  /* 0x0000003f0c0c7287 */ /* 0x000fe40008000000 */
[----:B------:R-:W-:-:S12]  /*1e80*/  ULOP3.LUT UR13, UR48, UR13, URZ, 0x3c, !UPT ;  /* 0x0000000d300d7292 */ /* 0x000fd8000f8e3c3f */
.L_x_27:
[----:B------:R-:W-:Y:S05]  /*1e90*/  @!P0 BRA `(.L_x_21) ;  /* 0x0000000000048947 */ /* 0x000fea0003800000 */
[----:B------:R-:W-:Y:S01]  /*1ea0*/  BPT.TRAP 0x1 ;  /* 0x000000040000795c */ /* 0x000fe20000300000 */
.L_x_21:
[----:B------:R-:W-:Y:S01]  /*1eb0*/  ULEA UR4, UR12, UR36, 0x3 ;  /* 0x000000240c047291 */ /* 0x000fe2000f8e183f */
[----:B01----:R-:W-:-:S05]  /*1ec0*/  IMAD.U32 R0, RZ, RZ, UR13 ;  /* 0x0000000dff007e24 */ /* 0x003fca000f8e00ff */
[----:B------:R-:W-:-:S04]  /*1ed0*/  SHF.L.U32 R0, R0, 0x1f, RZ ;  /* 0x0000001f00007819 */ /* 0x000fc800000006ff */
[----:B------:R0:W1:Y:S01]  /*1ee0*/  SYNCS.PHASECHK.TRANS64.TRYWAIT P1, [UR4], R0 ;  /* 0x00000000ff0075a7 */ /* 0x0000620008020144 */
[----:B------:R-:W-:Y:S05]  /*1ef0*/  @!P0 BRA `(.L_x_22) ;  /* 0x0000000000048947 */ /* 0x000fea0003800000 */
[----:B------:R-:W-:Y:S01]  /*1f00*/  BPT.TRAP 0x1 ;  /* 0x000000040000795c */ /* 0x000fe20000300000 */
.L_x_22:
[----:B-1----:R-:W-:Y:S05]  /*1f10*/  @P1 BRA `(.L_x_23) ;  /* 0x0000000000081947 */ /* 0x002fea0003800000 */
[----:B------:R-:W1:Y:S02]  /*1f20*/  SYNCS.PHASECHK.TRANS64.TRYWAIT P1, [UR4], R0 ;  /* 0x00000000ff0075a7 */ /* 0x000e640008020144 */
[----:B-1----:R-:W-:Y:S05]  /*1f30*/  @!P1 BRA `(.L_x_24) ;  /* 0x0000010c00ac9947 */ /* 0x002fea0003800000 */
.L_x_23:
[----:B------:R-:W-:Y:S01]  /*1f40*/  ULEA UR15, UR12, UR9, 0xa ;  /* 0x000000090c0f7291 */ /* 0x000fe2000f8e503f */
[----:B------:R-:W-:Y:S01]  /*1f50*/  WARPGROUP.ARRIVE ;  /* 0x00000000000079c5 */ /* 0x000fe20000000000 */
[----:B------:R-:W-:Y:S01]  /*1f60*/  UIMAD UR14, UR12, 0x1800, UR8 ;  /* 0x000018000c0e78a4 */ /* 0x000fe2000f8e0208 */
[----:B------:R-:W-:Y:S01]  /*1f70*/  UMOV UR5, 0x40000040 ;  /* 0x4000004000057882 */ /* 0x000fe20000000000 */
[----:B------:R-:W-:-:S03]  /*1f80*/  UMOV UR7, 0x40000040 ;  /* 0x4000004000077882 */ /* 0x000fc60000000000 */
[----:B------:R-:W-:Y:S02]  /*1f90*/  UMOV UR4, UR15 ;  /* 0x0000000f00047c82 */ /* 0x000fe40008000000 */
[----:B------:R-:W-:Y:S02]  /*1fa0*/  UMOV UR6, UR14 ;  /* 0x0000000e00067c82 */ /* 0x000fe40008000000 */
        /* <DEDUP_REMOVED lines=92> */
[----:B------:R-:W-:Y:S01]  /*2570*/  BPT.TRAP 0x1 ;  /* 0x000000040000795c */ /* 0x000fe20000300000 */
.L_x_25:
[----:B------:R-:W-:Y:S02]  /*2580*/  UISETP.GT.U32.AND UP0, UPT, UR40, 0x1, UPT ;  /* 0x000000012800788c */ /* 0x000fe4000bf04070 */
[----:B------:R-:W-:-:S04]  /*2590*/  ULEA UR4, UR10, UR36, 0x3 ;  /* 0x000000240a047291 */ /* 0x000fc8000f8e183f */
[----:B------:R-:W-:Y:S01]  /*25a0*/  UIADD3 UR4, UR4, 0x10, URZ ;  /* 0x0000001004047890 */ /* 0x000fe2000fffe03f */
[----:B------:R-:W-:-:S03]  /*25b0*/  PLOP3.LUT P1, PT, PT, PT, UP0, 0x80, 0x0 ;  /* 0x000000000000781c */ /* 0x000fc60003f2f008 */
[----:B------:R-:W-:-:S09]  /*25c0*/  UPRMT UR4, URZ, 0x654, UR4 ;  /* 0x000006543f047896 */ /* 0x000fd20008000004 */
[----:B------:R-:W-:Y:S01]  /*25d0*/  SYNCS.ARRIVE.TRANS64.RED.A1T0 RZ, [UR4], RZ ;  /* 0x000000ffffff79a7 */ /* 0x000fe20008100404 */
[----:B------:R-:W-:Y:S05]  /*25e0*/  @P1 BRA `(.L_x_26) ;  /* 0x0000000000041947 */ /* 0x000fea0003800000 */
[----:B------:R-:W-:Y:S01]  /*25f0*/  BPT.TRAP 0x1 ;  /* 0x000000040000795c */ /* 0x000fe20000300000 */
.L_x_26:
[----:B------:R-:W-:Y:S02]  /*2600*/  UISETP.GT.AND UP2, UPT, UR11, 0x1, UPT ;  /* 0x000000010b00788c */ /* 0x000fe4000bf44270 */
[----:B------:R-:W-:Y:S02]  /*2610*/  UIADD3 UR12, UR12, 0x1, URZ ;  /* 0x000000010c0c7890 */ /* 0x000fe4000fffe03f */
[----:B------:R-:W-:Y:S02]  /*2620*/  UIADD3 UR10, UR10, 0x1, URZ ;  /* 0x000000010a0a7890 */ /* 0x000fe4000fffe03f */
[----:B------:R-:W-:Y:S01]  /*2630*/  PLOP3.LUT P1, PT, PT, PT, UP2, 0x80, 0x0 ;  /* 0x000000000000781c */ /* 0x000fe20003f2f028 */
[----:B------:R-:W-:Y:S02]  /*2640*/  UISETP.NE.AND UP0, UPT, UR12, 0x2, UPT ;  /* 0x000000020c00788c */ /* 0x000fe4000bf05270 */
[----:B------:R-:W-:Y:S02]  /*2650*/  UIADD3 UR4, UR11, -0x1, URZ ;  /* 0xffffffff0b047890 */ /* 0x000fe4000fffe03f */
[----:B------:R-:W-:-:S02]  /*2660*/  UISETP.NE.AND UP1, UPT, UR10, 0x2, UPT ;  /* 0x000000020a00788c */ /* 0x000fc4000bf25270 */
[----:B------:R-:W-:Y:S02]  /*2670*/  USEL UR5, URZ, 0x1, UP0 ;  /* 0x000000013f057887 */ /* 0x000fe40008000000 */
[----:B------:R-:W-:Y:S02]  /*2680*/  USEL UR12, UR12, URZ, UP0 ;  /* 0x0000003f0c0c7287 */ /* 0x000fe40008000000 */
[----:B------:R-:W-:Y:S02]  /*2690*/  USEL UR10, UR10, URZ, UP1 ;  /* 0x0000003f0a0a7287 */ /* 0x000fe40008800000 */
[----:B------:R-:W-:Y:S01]  /*26a0*/  ULOP3.LUT UR13, UR13, UR5, URZ, 0x3c, !UPT ;  /* 0x000000050d0d7292 */ /* 0x000fe2000f8e3c3f */
[----:B------:R-:W-:Y:S01]  /*26b0*/  UMOV UR11, UR4 ;  /* 0x00000004000b7c82 */ /* 0x000fe20008000000 */
[----:B------:R-:W-:Y:S10]  /*26c0*/  @P1 BRA `(.L_x_27) ;  /* 0xfffffff400f01947 */ /* 0x000ff4000383ffff */
.L_x_20:
[----:B------:R-:W-:Y:S01]  /*26d0*/  ULDC UR6, c[0x0][0x28c] ;  /* 0x0000a30000067ab9 */ /* 0x000fe20000000800 */
[----:B01----:R-:W-:Y:S01]  /*26e0*/  IMAD.U32 R0, RZ, RZ, UR44 ;  /* 0x0000002cff007e24 */ /* 0x003fe2000f8e00ff */
[----:B------:R-:W-:-:S03]  /*26f0*/  UISETP.GE.AND UP0, UPT, UR6, 0x1, UPT ;  /* 0x000000010600788c */ /* 0x000fc6000bf06270 */
[----:B------:R0:W-:Y:S03]  /*2700*/  SYNCS.ARRIVE.TRANS64.A1T0 RZ, [R0+UR42], RZ ;  /* 0x000000ff00ff79a7 */ /* 0x0001e6000810002a */
[----:B------:R-:W-:-:S13]  /*2710*/  PLOP3.LUT P1, PT, PT, PT, UP0, 0x80, 0x0 ;  /* 0x000000000000781c */ /* 0x000fda0003f2f008 */
[----:B0-----:R-:W-:Y:S05]  /*2720*/  @!P1 BRA `(.L_x_28) ;  /* 0x0000000000309947 */ /* 0x001fea0003800000 */
[----:B------:R-:W-:Y:S05]  /*2730*/  @!P0 BRA `(.L_x_29) ;  /* 0x0000000000048947 */ /* 0x000fea0003800000 */
[----:B------:R-:W-:Y:S01]  /*2740*/  BPT.TRAP 0x1 ;  /* 0x000000040000795c */ /* 0x000fe20000300000 */
.L_x_29:
[----:B------:R-:W-:Y:S02]  /*2750*/  UIADD3 UR4, UR43, UR41, URZ ;  /* 0x000000292b047290 */ /* 0x000fe4000fffe03f */
[----:B------:R-:W-:Y:S02]  /*2760*/  UISETP.GT.U32.AND UP0, UPT, UR40, 0x1, UPT ;  /* 0x000000012800788c */ /* 0x000fe4000bf04070 */
[----:B------:R-:W-:-:S04]  /*2770*/  USHF.L.U32 UR4, UR4, 0x3, URZ ;  /* 0x0000000304047899 */ /* 0x000fc8000800063f */
[----:B------:R-:W-:Y:S01]  /*2780*/  ULOP3.LUT UR4, UR4, 0x8, URZ, 0xc0, !UPT ;  /* 0x0000000804047892 */ /* 0x000fe2000f8ec03f */
[----:B------:R-:W-:-:S03]  /*2790*/  PLOP3.LUT P0, PT, PT, PT, UP0, 0x80, 0x0 ;  /* 0x000000000000781c */ /* 0x000fc60003f0f008 */
[----:B------:R-:W-:-:S04]  /*27a0*/  UIADD3 UR4, UR36, 0x10, UR4 ;  /* 0x0000001024047890 */ /* 0x000fc8000fffe004 */
[----:B------:R-:W-:-:S09]  /*27b0*/  UPRMT UR4, URZ, 0x654, UR4 ;  /* 0x000006543f047896 */ /* 0x000fd20008000004 */
[----:B------:R-:W-:Y:S01]  /*27c0*/  SYNCS.ARRIVE.TRANS64.RED.A1T0 RZ, [UR4], RZ ;  /* 0x000000ffffff79a7 */ /* 0x000fe20008100404 */
[----:B------:R-:W-:Y:S05]  /*27d0*/  @P0 BRA `(.L_x_28) ;  /* 0x0000000000040947 */ /* 0x000fea0003800000 */
[----:B------:R-:W-:Y:S01]  /*27e0*/  BPT.TRAP 0x1 ;  /* 0x000000040000795c */ /* 0x000fe20000300000 */
.L_x_28:
[----:B------:R-:W-:Y:S01]  /*27f0*/  IMAD.U32 R7, RZ, RZ, UR45 ;  /* 0x0000002dff077e24 */ /* 0x000fe2000f8e00ff */
[----:B------:R-:W-:Y:S01]  /*2800*/  ULEA UR7, UR37, UR41, 0x1 ;  /* 0x0000002925077291 */ /* 0x000fe2000f8e083f */
[----:B------:R-:W0:Y:S01]  /*2810*/  LDC R15, c[0x0][0x288] ;  /* 0x0000a200ff0f7b82 */ /* 0x000e220000000800 */
[----:B------:R-:W-:Y:S01]  /*2820*/  UIADD3 UR4, UR6, 0xfe, URZ ;  /* 0x000000fe06047890 */ /* 0x000fe2000fffe03f */
[----:B------:R-:W-:Y:S01]  /*2830*/  IMAD.SHL.U32 R4, R219, 0x2, RZ ;  /* 0x00000002db047824 */ /* 0x000fe200078e00ff */
[----:B------:R-:W-:Y:S01]  /*2840*/  SHF.L.U32 R7, R7, 0x1f, RZ ;  /* 0x0000001f07077819 */ /* 0x000fe200000006ff */
[----:B------:R-:W-:Y:S01]  /*2850*/  USHF.R.U32.HI UR5, URZ, 0x1, UR7 ;  /* 0x000000013f057899 */ /* 0x000fe20008011607 */
[----:B------:R-:W-:Y:S01]  /*2860*/  SHF.R.S32.HI R3, RZ, 0x1f, R19 ;  /* 0x0000001fff037819 */ /* 0x000fe20000011413 */
[----:B------:R-:W-:Y:S01]  /*2870*/  UISETP.GT.U32.AND UP0, UPT, UR7, 0x1, UPT ;  /* 0x000000010700788c */ /* 0x000fe2000bf04070 */
[----:B------:R-:W-:Y:S01]  /*2880*/  SHF.R.S32.HI R5, RZ, 0x1f, R4 ;  /* 0x0000001fff057819 */ /* 0x000fe20000011404 */
[----:B------:R-:W1:Y:S01]  /*2890*/  SYNCS.PHASECHK.TRANS64.TRYWAIT P0, [R220+UR49+0x10], R7 ;  /* 0x00001007dc0075a7 */ /* 0x000e620008000171 */
[----:B------:R-:W-:-:S02]  /*28a0*/  ULOP3.LUT UR5, UR5, 0x1, URZ, 0xc0, !UPT ;  /* 0x0000000105057892 */ /* 0x000fc4000f8ec03f */
[----:B------:R-:W-:Y:S02]  /*28b0*/  UISETP.LT.U32.AND UP0, UPT, UR4, 0xff, UP0 ;  /* 0x000000ff0400788c */ /* 0x000fe40008701070 */
[----:B------:R-:W-:Y:S02]  /*28c0*/  UISETP.NE.U32.AND UP1, UPT, UR5, 0x1, UPT ;  /* 0x000000010500788c */ /* 0x000fe4000bf25070 */
[----:B------:R-:W-:Y:S02]  /*28d0*/  USEL UR5, URZ, 0x1, !UP0 ;  /* 0x000000013f057887 */ /* 0x000fe4000c000000 */
[----:B------:R-:W-:-:S04]  /*28e0*/  UISETP.GT.U32.AND UP1, UPT, UR4, 0xfe, !UP1 ;  /* 0x000000fe0400788c */ /* 0x000fc8000cf24070 */
[----:B------:R-:W-:-:S04]  /*28f0*/  USEL UR4, URZ, 0x1, !UP1 ;  /* 0x000000013f047887 */ /* 0x000fc8000c800000 */
[----:B------:R-:W-:Y:S01]  /*2900*/  ULOP3.LUT UR48, UR4, UR48, UR5, 0x96, !UPT ;  /* 0x0000003004307292 */ /* 0x000fe2000f8e9605 */
[----:B01----:R-:W-:Y:S11]  /*2910*/  @!P0 BRA `(.L_x_30) ;  /* 0x00000104004c8947 */ /* 0x003ff60003800000 */
.L_x_438:
[----:B------:R-:W-:Y:S01]  /*2920*/  ULDC.64 UR4, c[0x0][0x5d0] ;  /* 0x0001740000047ab9 */ /* 0x000fe20000000a00 */
[----:B------:R-:W-:Y:S01]  /*2930*/  IMAD R8, R2, 0x180, RZ ;  /* 0x0000018002087824 */ /* 0x000fe200078e02ff */
[----:B------:R-:W-:Y:S01]  /*2940*/  SHF.L.U32 R13, R18, 0x6, RZ ;  /* 0x00000006120d7819 */ /* 0x000fe200000006ff */
[----:B0-----:R-:W-:Y:S01]  /*2950*/  IMAD R0, R3, UR4, RZ ;  /* 0x0000000403007c24 */ /* 0x001fe2000f8e02ff */
[----:B------:R-:W-:Y:S01]  /*2960*/  ULOP3.LUT UR41, UR41, 0x1, URZ, 0xc0, !UPT ;  /* 0x0000000129297892 */ /* 0x000fe2000f8ec03f */
[C---:B------:R-:W-:Y:S01]  /*2970*/  IMAD.WIDE.U32 R6, R19.reuse, UR4, R4 ;  /* 0x0000000413067c25 */ /* 0x040fe2000f8e0004 */
[----:B------:R-:W-:Y:S01]  /*2980*/  SHF.R.S32.HI R9, RZ, 0x1f, R8 ;  /* 0x0000001fff097819 */ /* 0x000fe20000011408 */
[----:B------:R-:W-:Y:S02]  /*2990*/  ULDC UR4, c[0x0][0x284] ;  /* 0x0000a10000047ab9 */ /* 0x000fe40000000800 */
[----:B------:R-:W-:Y:S01]  /*29a0*/  IMAD R11, R19, UR5, R0 ;  /* 0x00000005130b7c24 */ /* 0x000fe2000f8e0200 */
[----:B------:R-:W-:-:S04]  /*29b0*/  IADD3 R10, P0, R8, R6, RZ ;  /* 0x00000006080a7210 */ /* 0x000fc80007f1e0ff */
[----:B------:R-:W-:Y:S02]  /*29c0*/  IADD3.X R11, R9, R7, R11, P0, !PT ;  /* 0x00000007090b7210 */ /* 0x000fe400007fe40b */
[----:B------:R-:W-:-:S04]  /*29d0*/  ISETP.GE.AND P0, PT, R13, UR4, PT ;  /* 0x000000040d007c0c */ /* 0x000fc8000bf06270 */
[----:B------:R-:W-:-:S13]  /*29e0*/  ISETP.GE.OR P0, PT, R8, R15, P0 ;  /* 0x0000000f0800720c */ /* 0x000fda0000706670 */
[----:B------:R-:W-:Y:S05]  /*29f0*/  @P0 BRA `(.L_x_31) ;  /* 0x000000ec001c0947 */ /* 0x000fea0003800000 */
[----:B------:R-:W0:Y:S01]  /*2a00*/  LDC.64 R6, c[0x0][0x5c8] ;  /* 0x00017200ff067b82 */ /* 0x000e220000000a00 */
[----:B-----5:R-:W-:Y:S01]  /*2a10*/  FSETP.NEU.AND P2, PT, R22, RZ, PT ;  /* 0x000000ff1600720b */ /* 0x020fe20003f4d000 */
[----:B------:R-:W-:Y:S01]  /*2a20*/  IMAD R15, R219, -0x2, R15 ;  /* 0xfffffffedb0f7824 */ /* 0x000fe200078e020f */
[----:B------:R-:W-:Y:S01]  /*2a30*/  BSSY B0, `(.L_x_31) ;  /* 0x0000ec3000007945 */ /* 0x000fe20003800000 */
[----:B------:R-:W-:Y:S02]  /*2a40*/  IMAD.IADD R0, R218, 0x1, -R13 ;  /* 0x00000001da007824 */ /* 0x000fe400078e0a0d */
[----:B------:R-:W-:-:S04]  /*2a50*/  IMAD.WIDE R12, R18, 0x40, R216 ;  /* 0x00000040120c7825 */ /* 0x000fc800078e02d8 */
[----:B------:R-:W-:-:S05]  /*2a60*/  IMAD.IADD R2, R15, 0x1, -R8 ;  /* 0x000000010f027824 */ /* 0x000fca00078e0a08 */
[----:B------:R-:W-:-:S04]  /*2a70*/  ISETP.GT.AND P0, PT, R2, RZ, PT ;  /* 0x000000ff0200720c */ /* 0x000fc80003f04270 */
[----:B------:R-:W-:Y:S01]  /*2a80*/  ISETP.GT.AND P1, PT, R0, RZ, P0 ;  /* 0x000000ff0000720c */ /* 0x000fe20000724270 */
[-C--:B0-----:R-:W-:Y:S02]  /*2a90*/  IMAD R14, R13, R6.reuse, RZ ;  /* 0x000000060d0e7224 */ /* 0x081fe400078e02ff */
[----:B------:R-:W-:-:S04]  /*2aa0*/  IMAD.WIDE.U32 R10, R12, R6, R10 ;  /* 0x000000060c0a7225 */ /* 0x000fc800078e000a */
[----:B------:R-:W-:-:S04]  /*2ab0*/  IMAD R15, R12, R7, R14 ;  /* 0x000000070c0f7224 */ /* 0x000fc800078e020e */
[----:B------:R-:W-:Y:S01]  /*2ac0*/  IMAD.IADD R21, R11, 0x1, R15 ;  /* 0x000000010b157824 */ /* 0x000fe200078e020f */
[----:B------:R-:W-:Y:S06]  /*2ad0*/  @!P2 BRA `(.L_x_32) ;  /* 0x0000009c0070a947 */ /* 0x000fec0003800000 */
[----:B------:R-:W0:Y:S01]  /*2ae0*/  LDC.64 R14, c[0x0][0x5b8] ;  /* 0x00016e00ff0e7b82 */ /* 0x000e220000000a00 */
[----:B------:R-:W-:Y:S02]  /*2af0*/  ULDC.64 UR4, c[0x0][0x5c0] ;  /* 0x0001700000047ab9 */ /* 0x000fe40000000a00 */
[----:B------:R-:W-:-:S04]  /*2b00*/  LEA R224, P2, R10, UR4, 0x1 ;  /* 0x000000040ae07c11 */ /* 0x000fc8000f8408ff */
[----:B------:R-:W-:Y:S01]  /*2b10*/  LEA.HI.X R225, R10, UR5, R21, 0x1, P2 ;  /* 0x000000050ae17c11 */ /* 0x000fe200090f0c15 */
[----:B------:R-:W1:Y:S08]  /*2b20*/  LDC.64 R220, c[0x0][0x5a8] ;  /* 0x00016a00ffdc7b82 */ /* 0x000e700000000a00 */
[----:B------:R-:W2:Y:S01]  /*2b30*/  LDC.64 R20, c[0x0][0x5b0] ;  /* 0x00016c00ff147b82 */ /* 0x000ea20000000a00 */
[----:B0-----:R-:W-:-:S04]  /*2b40*/  IMAD R10, R3, R14, RZ ;  /* 0x0000000e030a7224 */ /* 0x001fc800078e02ff */
[C---:B------:R-:W-:Y:S02]  /*2b50*/  IMAD R15, R19.reuse, R15, R10 ;  /* 0x0000000f130f7224 */ /* 0x040fe400078e020a */
[----:B------:R-:W-:-:S03]  /*2b60*/  IMAD.WIDE.U32 R10, R19, R14, R4 ;  /* 0x0000000e130a7225 */ /* 0x000fc600078e0004 */
[----:B------:R-:W-:-:S04]  /*2b70*/  IADD3 R226, P2, R8, R10, RZ ;  /* 0x0000000a08e27210 */ /* 0x000fc80007f5e0ff */
[----:B------:R-:W-:Y:S01]  /*2b80*/  IADD3.X R227, R9, R11, R15, P2, !PT ;  /* 0x0000000b09e37210 */ /* 0x000fe200017fe40f */
[----:B--2---:R-:W-:-:S04]  /*2b90*/  IMAD R3, R13, R20, RZ ;  /* 0x000000140d037224 */ /* 0x004fc800078e02ff */
[C---:B------:R-:W-:Y:S02]  /*2ba0*/  IMAD R3, R12.reuse, R21, R3 ;  /* 0x000000150c037224 */ /* 0x040fe400078e0203 */
[----:B------:R-:W-:-:S04]  /*2bb0*/  IMAD.WIDE.U32 R10, R12, R20, R226 ;  /* 0x000000140c0a7225 */ /* 0x000fc800078e00e2 */
[----:B------:R-:W-:Y:S01]  /*2bc0*/  IMAD.IADD R11, R11, 0x1, R3 ;  /* 0x000000010b0b7824 */ /* 0x000fe200078e0203 */
[----:B-1----:R-:W-:-:S04]  /*2bd0*/  LEA R228, P2, R10, R220, 0x1 ;  /* 0x000000dc0ae47211 */ /* 0x002fc800078408ff */
[----:B------:R-:W-:-:S05]  /*2be0*/  LEA.HI.X R229, R10, R221, R11, 0x1, P2 ;  /* 0x000000dd0ae57211 */ /* 0x000fca00010f0c0b */
[----:B------:R-:W2:Y:S01]  /*2bf0*/  @P1 LDG.E.LTC128B.U16 R18, desc[UR52][R228.64] ;  /* 0x00000034e4121981 */ /* 0x000ea2000c1e1520 */
[----:B------:R-:W-:Y:S01]  /*2c00*/  BSSY B1, `(.L_x_33) ;  /* 0x0000012000017945 */ /* 0x000fe20003800000 */
[----:B--2---:R-:W-:-:S04]  /*2c10*/  IMAD.U32 R11, R18, 0x10000, RZ ;  /* 0x00010000120b7824 */ /* 0x004fc800078e00ff */
[----:B------:R-:W-:-:S04]  /*2c20*/  FMUL R11, R11, R22 ;  /* 0x000000160b0b7220 */ /* 0x000fc80000400000 */
[----:B------:R-:W-:-:S05]  /*2c30*/  FFMA R11, R120, R23, R11 ;  /* 0x00000017780b7223 */ /* 0x000fca000000000b */
[----:B------:R-:W-:-:S04]  /*2c40*/  F2FP.BF16.F32.PACK_AB R11, RZ, R11 ;  /* 0x0000000bff0b723e */ /* 0x000fc800000010ff */
[----:B------:R-:W-:Y:S01]  /*2c50*/  PRMT R120, R11, 0x7610, R120 ;  /* 0x000076100b787816 */ /* 0x000fe20000000078 */
[----:B------:R-:W-:-:S04]  /*2c60*/  IMAD.WIDE.U32 R10, R12, R20, R8 ;  /* 0x000000140c0a7225 */ /* 0x000fc800078e0008 */
[----:B------:R0:W-:Y:S01]  /*2c70*/  @P1 STG.E.U16 desc[UR52][R224.64], R120 ;  /* 0x00000078e0001986 */ /* 0x0001e2000c101534 */
[----:B------:R-:W-:-:S04]  /*2c80*/  IADD3 R222, P1, R4, R10, RZ ;  /* 0x0000000a04de7210 */ /* 0x000fc80007f3e0ff */
[----:B------:R-:W-:-:S03]  /*2c90*/  IADD3.X R223, R5, R3, R11, P1, !PT ;  /* 0x0000000305df7210 */ /* 0x000fc60000ffe40b */
[----:B------:R-:W-:-:S05]  /*2ca0*/  IMAD.WIDE.U32 R222, R19, R14, R222 ;  /* 0x0000000e13de7225 */ /* 0x000fca00078e00de */
[----:B------:R-:W-:Y:S02]  /*2cb0*/  IADD3 R11, R15, R223, RZ ;  /* 0x000000df0f0b7210 */ /* 0x000fe40007ffe0ff */
[----:B------:R-:W-:-:S04]  /*2cc0*/  LEA R10, P1, R222, R220, 0x1 ;  /* 0x000000dcde0a7211 */ /* 0x000fc800078208ff */
[----:B------:R-:W-:Y:S02]  /*2cd0*/  LEA.HI.X R11, R222, R221, R11, 0x1, P1 ;  /* 0x000000ddde0b7211 */ /* 0x000fe400008f0c0b */
[----:B------:R-:W-:-:S04]  /*2ce0*/  ISETP.GT.AND P1, PT, R2, 0x1, PT ;  /* 0x000000010200780c */ /* 0x000fc80003f24270 */
[----:B------:R-:W-:-:S13]  /*2cf0*/  ISETP.GT.AND P2, PT, R0, RZ, P1 ;  /* 0x000000ff0000720c */ /* 0x000fda0000f44270 */
[----:B0-----:R-:W-:Y:S05]  /*2d00*/  @!P2 BRA `(.L_x_34) ;  /* 0x000000000004a947 */ /* 0x001fea0003800000 */
[----:B------:R0:W5:Y:S02]  /*2d10*/  LDG.E.LTC128B.U16 R18, desc[UR52][R10.64+0x2] ;  /* 0x000002340a127981 */ /* 0x000164000c1e1520 */
.L_x_34:
[----:B------:R-:W-:Y:S05]  /*2d20*/  BSYNC B1 ;  /* 0x0000000000017941 */ /* 0x000fea0003800000 */
.L_x_33:
[----:B-----5:R-:W-:Y:S01]  /*2d30*/  IMAD.U32 R13, R18, 0x10000, RZ ;  /* 0x00010000120d7824 */ /* 0x020fe200078e00ff */
[----:B------:R-:W-:Y:S01]  /*2d40*/  ISETP.GT.AND P0, PT, R0, 0x8, P0 ;  /* 0x000000080000780c */ /* 0x000fe20000704270 */
[----:B------:R-:W-:Y:S02]  /*2d50*/  @P2 IMAD.MOV.U32 R222, RZ, RZ, R224 ;  /* 0x000000ffffde2224 */ /* 0x000fe400078e00e0 */
[----:B------:R-:W-:Y:S01]  /*2d60*/  FMUL R120, R13, R22 ;  /* 0x000000160d787220 */ /* 0x000fe20000400000 */
[----:B------:R-:W-:-:S03]  /*2d70*/  @P2 IMAD.MOV.U32 R223, RZ, RZ, R225 ;  /* 0x000000ffffdf2224 */ /* 0x000fc600078e00e1 */
[----:B------:R-:W-:Y:S01]  /*2d80*/  FFMA R120, R121, R23, R120 ;  /* 0x0000001779787223 */ /* 0x000fe20000000078 */
[----:B------:R-:W-:-:S04]  /*2d90*/  SHF.L.U64.HI R121, R20, 0x3, R21 ;  /* 0x0000000314797819 */ /* 0x000fc80000010215 */
[----:B------:R-:W-:-:S04]  /*2da0*/  F2FP.BF16.F32.PACK_AB R120, RZ, R120 ;  /* 0x00000078ff78723e */ /* 0x000fc800000010ff */
[----:B------:R-:W-:Y:S01]  /*2db0*/  PRMT R13, R120, 0x7610, R13 ;  /* 0x00007610780d7816 */ /* 0x000fe2000000000d */
[----:B------:R-:W-:-:S04]  /*2dc0*/  IMAD.SHL.U32 R120, R20, 0x8, RZ ;  /* 0x0000000814787824 */ /* 0x000fc800078e00ff */
[----:B------:R-:W-:Y:S01]  /*2dd0*/  IMAD.WIDE.U32 R120, R12, R20, R120 ;  /* 0x000000140c787225 */ /* 0x000fe200078e0078 */
[----:B------:R1:W-:Y:S03]  /*2de0*/  @P2 STG.E.U16 desc[UR52][R222.64+0x2], R13 ;  /* 0x0000020dde002986 */ /* 0x0003e6000c101534 */
[----:B------:R-:W-:Y:S01]  /*2df0*/  IMAD.IADD R21, R3, 0x1, R121 ;  /* 0x0000000103157824 */ /* 0x000fe200078e0279 */
[----:B------:R-:W-:-:S04]  /*2e00*/  IADD3 R3, P2, R226, R120, RZ ;  /* 0x00000078e2037210 */ /* 0x000fc80007f5e0ff */
[----:B------:R-:W-:Y:S02]  /*2e10*/  IADD3.X R226, R21, R227, RZ, P2, !PT ;  /* 0x000000e315e27210 */ /* 0x000fe400017fe4ff */
[----:B------:R-:W-:-:S04]  /*2e20*/  LEA R12, P2, R3, R220, 0x1 ;  /* 0x000000dc030c7211 */ /* 0x000fc800078408ff */
[----:B-1----:R-:W-:-:S05]  /*2e30*/  LEA.HI.X R13, R3, R221, R226, 0x1, P2 ;  /* 0x000000dd030d7211 */ /* 0x002fca00010f0ce2 */
[----:B------:R-:W2:Y:S01]  /*2e40*/  @P0 LDG.E.LTC128B.U16 R18, desc[UR52][R12.64] ;  /* 0x000000340c120981 */ /* 0x000ea2000c1e1520 */
[----:B------:R-:W-:Y:S01]  /*2e50*/  IADD3 R4, P2, P3, R4, R120, R8 ;  /* 0x0000007804047210 */ /* 0x000fe20007b5e008 */
[----:B------:R-:W-:Y:S01]  /*2e60*/  BSSY B1, `(.L_x_35) ;  /* 0x0000011000017945 */ /* 0x000fe20003800000 */
[----:B------:R-:W-:Y:S02]  /*2e70*/  SHF.L.U64.HI R7, R6, 0x4, R7 ;  /* 0x0000000406077819 */ /* 0x000fe40000010207 */
[----:B------:R-:W-:Y:S02]  /*2e80*/  IADD3.X R5, R5, R21, R9, P2, P3 ;  /* 0x0000001505057210 */ /* 0x000fe400017e6409 */
[----:B------:R-:W-:Y:S01]  /*2e90*/  ISETP.GT.AND P1, PT, R0, 0x8, P1 ;  /* 0x000000080000780c */ /* 0x000fe20000f24270 */
[----:B------:R-:W-:-:S04]  /*2ea0*/  IMAD.WIDE.U32 R4, R19, R14, R4 ;  /* 0x0000000e13047225 */ /* 0x000fc800078e0004 */
[----:B------:R-:W-:Y:S01]  /*2eb0*/  IMAD.IADD R15, R15, 0x1, R5 ;  /* 0x000000010f0f7824 */ /* 0x000fe200078e0205 */
[----:B------:R-:W-:-:S04]  /*2ec0*/  LEA R220, P2, R4, R220, 0x1 ;  /* 0x000000dc04dc7211 */ /* 0x000fc800078408ff */
[----:B------:R-:W-:Y:S02]  /*2ed0*/  LEA.HI.X R221, R4, R221, R15, 0x1, P2 ;  /* 0x000000dd04dd7211 */ /* 0x000fe400010f0c0f */
[----:B------:R-:W-:-:S05]  /*2ee0*/  LEA R6, P2, R6, R224, 0x4 ;  /* 0x000000e006067211 */ /* 0x000fca00078420ff */
[----:B------:R-:W-:Y:S02]  /*2ef0*/  IMAD.X R7, R7, 0x1, R225, P2 ;  /* 0x0000000107077824 */ /* 0x000fe400010e06e1 */
[----:B--2---:R-:W-:-:S04]  /*2f00*/  IMAD.U32 R3, R18, 0x10000, RZ ;  /* 0x0001000012037824 */ /* 0x004fc800078e00ff */
[----:B------:R-:W-:-:S04]  /*2f10*/  FMUL R3, R3, R22 ;  /* 0x0000001603037220 */ /* 0x000fc80000400000 */
[----:B------:R-:W-:-:S05]  /*2f20*/  FFMA R3, R122, R23, R3 ;  /* 0x000000177a037223 */ /* 0x000fca0000000003 */
[----:B------:R-:W-:-:S05]  /*2f30*/  F2FP.BF16.F32.PACK_AB R3, RZ, R3 ;  /* 0x00000003ff03723e */ /* 0x000fca00000010ff */
[----:B------:R1:W-:Y:S01]  /*2f40*/  @P0 STG.E.U16 desc[UR52][R6.64], R3 ;  /* 0x0000000306000986 */ /* 0x0003e2000c101534 */
[----:B------:R-:W-:Y:S05]  /*2f50*/  @!P1 BRA `(.L_x_36) ;  /* 0x0000000000049947 */ /* 0x000fea0003800000 */
[----:B------:R2:W5:Y:S02]  /*2f60*/  LDG.E.LTC128B.U16 R18, desc[UR52][R220.64+0x2] ;  /* 0x00000234dc127981 */ /* 0x000564000c1e1520 */
.L_x_36:
[----:B------:R-:W-:Y:S05]  /*2f70*/  BSYNC B1 ;  /* 0x0000000000017941 */ /* 0x000fea0003800000 */
.L_x_35:
[----:B-1---5:R-:W-:Y:S01]  /*2f80*/  IMAD.U32 R3, R18, 0x10000, RZ ;  /* 0x0001000012037824 */ /* 0x022fe200078e00ff */
[----:B------:R-:W-:Y:S01]  /*2f90*/  @P1 MOV R5, R7 ;  /* 0x0000000700051202 */ /* 0x000fe20000000f00 */
[----:B------:R-:W-:Y:S01]  /*2fa0*/  BSSY B1, `(.L_x_37) ;  /* 0x000000b000017945 */ /* 0x000fe20003800000 */
[----:B------:R-:W-:Y:S01]  /*2fb0*/  ISETP.GT.AND P0, PT, R2, 0x8, PT ;  /* 0x000000080200780c */ /* 0x000fe20003f04270 */
[----:B------:R-:W-:-:S03]  /*2fc0*/  FMUL R4, R3, R22 ;  /* 0x0000001603047220 */ /* 0x000fc60000400000 */
[----:B------:R-:W-:Y:S01]  /*2fd0*/  ISETP.GT.AND P2, PT, R0, RZ, P0 ;  /* 0x000000ff0000720c */ /* 0x000fe20000744270 */
[----:B------:R-:W-:-:S05]  /*2fe0*/  FFMA R4, R123, R23, R4 ;  /* 0x000000177b047223 */ /* 0x000fca0000000004 */
[----:B------:R-:W-:-:S04]  /*2ff0*/  F2FP.BF16.F32.PACK_AB R4, RZ, R4 ;  /* 0x00000004ff04723e */ /* 0x000fc800000010ff */
[----:B------:R-:W-:Y:S01]  /*3000*/  PRMT R3, R4, 0x7610, R3 ;  /* 0x0000761004037816 */ /* 0x000fe20000000003 */
[----:B------:R-:W-:-:S05]  /*3010*/  @P1 IMAD.MOV.U32 R4, RZ, RZ, R6 ;  /* 0x000000ffff041224 */ /* 0x000fca00078e0006 */
[----:B------:R1:W-:Y:S01]  /*3020*/  @P1 STG.E.U16 desc[UR52][R4.64+0x2], R3 ;  /* 0x0000020304001986 */ /* 0x0003e2000c101534 */
[----:B------:R-:W-:Y:S05]  /*3030*/  @!P2 BRA `(.L_x_38) ;  /* 0x000000000004a947 */ /* 0x000fea0003800000 */
[----:B------:R3:W5:Y:S02]  /*3040*/  LDG.E.LTC128B.U16 R18, desc[UR52][R10.64+0x10] ;  /* 0x000010340a127981 */ /* 0x000764000c1e1520 */
.L_x_38:
[----:B------:R-:W-:Y:S05]  /*3050*/  BSYNC B1 ;  /* 0x0000000000017941 */ /* 0x000fea0003800000 */
.L_x_37:
[----:B-1---5:R-:W-:Y:S01]  /*3060*/  IMAD.U32 R3, R18, 0x10000, RZ ;  /* 0x0001000012037824 */ /* 0x022fe200078e00ff */
[----:B------:R-:W-:Y:S01]  /*3070*/  ISETP.GT.AND P1, PT, R2, 0x9, PT ;  /* 0x000000090200780c */ /* 0x000fe20003f24270 */
[----:B------:R-:W-:Y:S01]  /*3080*/  @P2 IMAD.MOV.U32 R4, RZ, RZ, R224 ;  /* 0x000000ffff042224 */ /* 0x000fe200078e00e0 */
[----:B------:R-:W-:Y:S01]  /*3090*/  BSSY B1, `(.L_x_39) ;  /* 0x0000009000017945 */ /* 0x000fe20003800000 */
[----:B------:R-:W-:Y:S01]  /*30a0*/  FMUL R3, R3, R22 ;  /* 0x0000001603037220 */ /* 0x000fe20000400000 */
[----:B------:R-:W-:Y:S01]  /*30b0*/  @P2 IMAD.MOV.U32 R5, RZ, RZ, R225 ;  /* 0x000000ffff052224 */ /* 0x000fe200078e00e1 */
[----:B------:R-:W-:Y:S02]  /*30c0*/  ISETP.GT.AND P3, PT, R0, RZ, P1 ;  /* 0x000000ff0000720c */ /* 0x000fe40000f64270 */
[----:B------:R-:W-:-:S05]  /*30d0*/  FFMA R3, R124, R23, R3 ;  /* 0x000000177c037223 */ /* 0x000fca0000000003 */
[----:B------:R-:W-:-:S05]  /*30e0*/  F2FP.BF16.F32.PACK_AB R3, RZ, R3 ;  /* 0x00000003ff03723e */ /* 0x000fca00000010ff */
[----:B------:R1:W-:Y:S01]  /*30f0*/  @P2 STG.E.U16 desc[UR52][R4.64+0x10], R3 ;  /* 0x0000100304002986 */ /* 0x0003e2000c101534 */
[----:B------:R-:W-:Y:S05]  /*3100*/  @!P3 BRA `(.L_x_40) ;  /* 0x000000000004b947 */ /* 0x000fea0003800000 */
[----:B------:R4:W5:Y:S02]  /*3110*/  LDG.E.LTC128B.U16 R18, desc[UR52][R10.64+0x12] ;  /* 0x000012340a127981 */ /* 0x000964000c1e1520 */
.L_x_40:
[----:B------:R-:W-:Y:S05]  /*3120*/  BSYNC B1 ;  /* 0x0000000000017941 */ /* 0x000fea0003800000 */
.L_x_39:
[----:B-1---5:R-:W-:Y:S01]  /*3130*/  IMAD.U32 R3, R18, 0x10000, RZ ;  /* 0x0001000012037824 */ /* 0x022fe200078e00ff */
[----:B------:R-:W-:Y:S01]  /*3140*/  @P3 MOV R5, R225 ;  /* 0x000000e100053202 */ /* 0x000fe20000000f00 */
[----:B------:R-:W-:Y:S01]  /*3150*/  BSSY B1, `(.L_x_41) ;  /* 0x000000a000017945 */ /* 0x000fe20003800000 */
[----:B------:R-:W-:Y:S01]  /*3160*/  ISETP.GT.AND P0, PT, R0, 0x8, P0 ;  /* 0x000000080000780c */ /* 0x000fe20000704270 */
[----:B------:R-:W-:-:S04]  /*3170*/  FMUL R4, R3, R22 ;  /* 0x0000001603047220 */ /* 0x000fc80000400000 */
[----:B------:R-:W-:-:S05]  /*3180*/  FFMA R4, R125, R23, R4 ;  /* 0x000000177d047223 */ /* 0x000fca0000000004 */
[----:B------:R-:W-:-:S04]  /*3190*/  F2FP.BF16.F32.PACK_AB R4, RZ, R4 ;  /* 0x00000004ff04723e */ /* 0x000fc800000010ff */
[----:B------:R-:W-:Y:S01]  /*31a0*/  PRMT R3, R4, 0x7610, R3 ;  /* 0x0000761004037816 */ /* 0x000fe20000000003 */
[----:B------:R-:W-:-:S05]  /*31b0*/  @P3 IMAD.MOV.U32 R4, RZ, RZ, R224 ;  /* 0x000000ffff043224 */ /* 0x000fca00078e00e0 */
[----:B------:R1:W-:Y:S01]  /*31c0*/  @P3 STG.E.U16 desc[UR52][R4.64+0x12], R3 ;  /* 0x0000120304003986 */ /* 0x0003e2000c101534 */
[----:B------:R-:W-:Y:S05]  /*31d0*/  @!P0 BRA `(.L_x_42) ;  /* 0x0000000000048947 */ /* 0x000fea0003800000 */
[----:B------:R0:W5:Y:S02]  /*31e0*/  LDG.E.LTC128B.U16 R18, desc[UR52][R220.64+0x10] ;  /* 0x00001034dc127981 */ /* 0x000164000c1e1520 */
.L_x_42:
[----:B------:R-:W-:Y:S05]  /*31f0*/  BSYNC B1 ;  /* 0x0000000000017941 */ /* 0x000fea0003800000 */
.L_x_41:
[----:B-1---5:R-:W-:Y:S01]  /*3200*/  IMAD.U32 R3, R18, 0x10000, RZ ;  /* 0x0001000012037824 */ /* 0x022fe200078e00ff */
[----:B------:R-:W-:Y:S01]  /*3210*/  ISETP.GT.AND P1, PT, R0, 0x8, P1 ;  /* 0x000000080000780c */ /* 0x000fe20000f24270 */
[----:B------:R-:W-:Y:S01]  /*3220*/  @P0 IMAD.MOV.U32 R4, RZ, RZ, R6 ;  /* 0x000000ffff040224 */ /* 0x000fe200078e0006 */
[----:B------:R-:W-:Y:S01]  /*3230*/  BSSY B1, `(.L_x_43) ;  /* 0x0000008000017945 */ /* 0x000fe20003800000 */
[----:B------:R-:W-:Y:S01]  /*3240*/  FMUL R3, R3, R22 ;  /* 0x0000001603037220 */ /* 0x000fe20000400000 */
[----:B------:R-:W-:-:S03]  /*3250*/  @P0 IMAD.MOV.U32 R5, RZ, RZ, R7 ;  /* 0x000000ffff050224 */ /* 0x000fc600078e0007 */
[----:B------:R-:W-:-:S05]  /*3260*/  FFMA R3, R126, R23, R3 ;  /* 0x000000177e037223 */ /* 0x000fca0000000003 */
[----:B------:R-:W-:-:S05]  /*3270*/  F2FP.BF16.F32.PACK_AB R3, RZ, R3 ;  /* 0x00000003ff03723e */ /* 0x000fca00000010ff */
[----:B------:R1:W-:Y:S01]  /*3280*/  @P0 STG.E.U16 desc[UR52][R4.64+0x10], R3 ;  /* 0x0000100304000986 */ /* 0x0003e2000c101534 */
[----:B------:R-:W-:Y:S05]  /*3290*/  @!P1 BRA `(.L_x_44) ;  /* 0x0000000000049947 */ /* 0x000fea0003800000 */
[----:B------:R0:W5:Y:S02]  /*32a0*/  LDG.E.LTC128B.U16 R18, desc[UR52][R220.64+0x12] ;  /* 0x00001234dc127981 */ /* 0x000164000c1e1520 */
.L_x_44:
[----:B------:R-:W-:Y:S05]  /*32b0*/  BSYNC B1 ;  /* 0x0000000000017941 */ /* 0x000fea0003800000 */
.L_x_43:
        /* <DEDUP_REMOVED lines=13> */
.L_x_46:
[----:B------:R-:W-:Y:S05]  /*3390*/  BSYNC B1 ;  /* 0x0000000000017941 */ /* 0x000fea0003800000 */
.L_x_45:
        /* <DEDUP_REMOVED lines=12> */
.L_x_48:
[----:B------:R-:W-:Y:S05]  /*3460*/  BSYNC B1 ;  /* 0x0000000000017941 */ /* 0x000fea0003800000 */
.L_x_47:
        /* <DEDUP_REMOVED lines=12> */
.L_x_50:
[----:B------:R-:W-:Y:S05]  /*3530*/  BSYNC B1 ;  /* 0x0000000000017941 */ /* 0x000fea0003800000 */
.L_x_49:
        /* <DEDUP_REMOVED lines=11> */
.L_x_52:
[----:B------:R-:W-:Y:S05]  /*35f0*/  BSYNC B1 ;  /* 0x0000000000017941 */ /* 0x000fea0003800000 */
.L_x_51:
        /* <DEDUP_REMOVED lines=13> */
.L_x_54:
[----:B------:R-:W-:Y:S05]  /*36d0*/  BSYNC B1 ;  /* 0x0000000000017941 */ /* 0x000fea0003800000 */
.L_x_53:
        /* <DEDUP_REMOVED lines=12> */
.L_x_56:
[----:B------:R-:W-:Y:S05]  /*37a0*/  BSYNC B1 ;  /* 0x0000000000017941 */ /* 0x000fea0003800000 */
.L_x_55:
        /* <DEDUP_REMOVED lines=12> */
.L_x_58:
[----:B------:R-:W-:Y:S05]  /*3870*/  BSYNC B1 ;  /* 0x0000000000017941 */ /* 0x000fea0003800000 */
.L_x_57:
        /* <DEDUP_REMOVED lines=11> */
.L_x_60:
[----:B------:R-:W-:Y:S05]  /*3930*/  BSYNC B1 ;  /* 0x0000000000017941 */ /* 0x000fea0003800000 */
.L_x_59:
        /* <DEDUP_REMOVED lines=13> */
.L_x_62:
[----:B------:R-:W-:Y:S05]  /*3a10*/  BSYNC B1 ;  /* 0x0000000000017941 */ /* 0x000fea0003800000 */
.L_x_61:
        /* <DEDUP_REMOVED lines=12> */
.L_x_64:
[----:B------:R-:W-:Y:S05]  /*3ae0*/  BSYNC B1 ;  /* 0x0000000000017941 */ /* 0x000fea0003800000 */
.L_x_63:
        /* <DEDUP_REMOVED lines=12> */
.L_x_66:
[----:B------:R-:W-:Y:S05]  /*3bb0*/  BSYNC B1 ;  /* 0x0000000000017941 */ /* 0x000fea0003800000 */
.L_x_65:
        /* <DEDUP_REMOVED lines=11> */
.L_x_68:
[----:B------:R-:W-:Y:S05]  /*3c70*/  BSYNC B1 ;  /* 0x0000000000017941 */ /* 0x000fea0003800000 */
.L_x_67:
        /* <DEDUP_REMOVED lines=13> */
.L_x_70:
[----:B------:R-:W-:Y:S05]  /*3d50*/  BSYNC B1 ;  /* 0x0000000000017941 */ /* 0x000fea0003800000 */
.L_x_69:
        /* <DEDUP_REMOVED lines=12> */
.L_x_72:
[----:B------:R-:W-:Y:S05]  /*3e20*/  BSYNC B1 ;  /* 0x0000000000017941 */ /* 0x000fea0003800000 */
.L_x_71:
        /* <DEDUP_REMOVED lines=12> */
.L_x_74:
[----:B------:R-:W-:Y:S05]  /*3ef0*/  BSYNC B1 ;  /* 0x0000000000017941 */ /* 0x000fea0003800000 */
.L_x_73:
        /* <DEDUP_REMOVED lines=11> */
.L_x_76:
[----:B------:R-:W-:Y:S05]  /*3fb0*/  BSYNC B1 ;  /* 0x0000000000017941 */ /* 0x000fea0003800000 */
.L_x_75:
        /* <DEDUP_REMOVED lines=13> */
.L_x_78:
[----:B------:R-:W-:Y:S05]  /*4090*/  BSYNC B1 ;  /* 0x0000000000017941 */ /* 0x000fea0003800000 */
.L_x_77:
        /* <DEDUP_REMOVED lines=12> */
.L_x_80:
[----:B------:R-:W-:Y:S05]  /*4160*/  BSYNC B1 ;  /* 0x0000000000017941 */ /* 0x000fea0003800000 */
.L_x_79:
        /* <DEDUP_REMOVED lines=12> */
.L_x_82:
[----:B------:R-:W-:Y:S05]  /*4230*/  BSYNC B1 ;  /* 0x0000000000017941 */ /* 0x000fea0003800000 */
.L_x_81:
        /* <DEDUP_REMOVED lines=11> */
.L_x_84:
[----:B------:R-:W-:Y:S05]  /*42f0*/  BSYNC B1 ;  /* 0x0000000000017941 */ /* 0x000fea0003800000 */
.L_x_83:
        /* <DEDUP_REMOVED lines=13> */
.L_x_86:
[----:B------:R-:W-:Y:S05]  /*43d0*/  BSYNC B1 ;  /* 0x0000000000017941 */ /* 0x000fea0003800000 */
.L_x_85:
        /* <DEDUP_REMOVED lines=12> */
.L_x_88:
[----:B------:R-:W-:Y:S05]  /*44a0*/  BSYNC B1 ;  /* 0x0000000000017941 */ /* 0x000fea0003800000 */
.L_x_87:
        /* <DEDUP_REMOVED lines=12> */
.L_x_90:
[----:B------:R-:W-:Y:S05]  /*4570*/  BSYNC B1 ;  /* 0x0000000000017941 */ /* 0x000fea0003800000 */
.L_x_89:
        /* <DEDUP_REMOVED lines=11> */
.L_x_92:
[----:B------:R-:W-:Y:S05]  /*4630*/  BSYNC B1 ;  /* 0x0000000000017941 */ /* 0x000fea0003800000 */
.L_x_91:
        /* <DEDUP_REMOVED lines=13> */
.L_x_94:
[----:B------:R-:W-:Y:S05]  /*4710*/  BSYNC B1 ;  /* 0x0000000000017941 */ /* 0x000fea0003800000 */
.L_x_93:
        /* <DEDUP_REMOVED lines=12> */
.L_x_96:
[----:B------:R-:W-:Y:S05]  /*47e0*/  BSYNC B1 ;  /* 0x0000000000017941 */ /* 0x000fea0003800000 */
.L_x_95:
        /* <DEDUP_REMOVED lines=12> */
.L_x_98:
[----:B------:R-:W-:Y:S05]  /*48b0*/  BSYNC B1 ;  /* 0x0000000000017941 */ /* 0x000fea0003800000 */
.L_x_97:
        /* <DEDUP_REMOVED lines=11> */
.L_x_100:
[----:B------:R-:W-:Y:S05]  /*4970*/  BSYNC B1 ;  /* 0x0000000000017941 */ /* 0x000fea0003800000 */
.L_x_99:
        /* <DEDUP_REMOVED lines=13> */
.L_x_102:
[----:B------:R-:W-:Y:S05]  /*4a50*/  BSYNC B1 ;  /* 0x0000000000017941 */ /* 0x000fea0003800000 */
.L_x_101:
        /* <DEDUP_REMOVED lines=12> */
.L_x_104:
[----:B------:R-:W-:Y:S05]  /*4b20*/  BSYNC B1 ;  /* 0x0000000000017941 */ /* 0x000fea0003800000 */
.L_x_103:
        /* <DEDUP_REMOVED lines=12> */
.L_x_106:
[----:B------:R-:W-:Y:S05]  /*4bf0*/  BSYNC B1 ;  /* 0x0000000000017941 */ /* 0x000fea0003800000 */
.L_x_105:
        /* <DEDUP_REMOVED lines=11> */
.L_x_108:
[----:B------:R-:W-:Y:S05]  /*4cb0*/  BSYNC B1 ;  /* 0x0000000000017941 */ /* 0x000fea0003800000 */
.L_x_107:
        /* <DEDUP_REMOVED lines=13> */
.L_x_110:
[----:B------:R-:W-:Y:S05]  /*4d90*/  BSYNC B1 ;  /* 0x0000000000017941 */ /* 0x000fea0003800000 */
.L_x_109:
        /* <DEDUP_REMOVED lines=12> */
.L_x_112:
[----:B------:R-:W-:Y:S05]  /*4e60*/  BSYNC B1 ;  /* 0x0000000000017941 */ /* 0x000fea0003800000 */
.L_x_111:
        /* <DEDUP_REMOVED lines=12> */
.L_x_114:
[----:B------:R-:W-:Y:S05]  /*4f30*/  BSYNC B1 ;  /* 0x0000000000017941 */ /* 0x000fea0003800000 */
.L_x_113:
        /* <DEDUP_REMOVED lines=11> */
.L_x_116:
[----:B------:R-:W-:Y:S05]  /*4ff0*/  BSYNC B1 ;  /* 0x0000000000017941 */ /* 0x000fea0003800000 */
.L_x_115:
        /* <DEDUP_REMOVED lines=13> */
.L_x_118:
[----:B------:R-:W-:Y:S05]  /*50d0*/  BSYNC B1 ;  /* 0x0000000000017941 */ /* 0x000fea0003800000 */
.L_x_117:
        /* <DEDUP_REMOVED lines=12> */
.L_x_120:
[----:B------:R-:W-:Y:S05]  /*51a0*/  BSYNC B1 ;  /* 0x0000000000017941 */ /* 0x000fea0003800000 */
.L_x_119:
        /* <DEDUP_REMOVED lines=12> */
.L_x_122:
[----:B------:R-:W-:Y:S05]  /*5270*/  BSYNC B1 ;  /* 0x0000000000017941 */ /* 0x000fea0003800000 */
.L_x_121:
        /* <DEDUP_REMOVED lines=11> */
.L_x_124:
[----:B------:R-:W-:Y:S05]  /*5330*/  BSYNC B1 ;  /* 0x0000000000017941 */ /* 0x000fea0003800000 */
.L_x_123:
        /* <DEDUP_REMOVED lines=13> */
.L_x_126:
[----:B------:R-:W-:Y:S05]  /*5410*/  BSYNC B1 ;  /* 0x0000000000017941 */ /* 0x000fea0003800000 */
.L_x_125:
        /* <DEDUP_REMOVED lines=12> */
.L_x_128:
[----:B------:R-:W-:Y:S05]  /*54e0*/  BSYNC B1 ;  /* 0x0000000000017941 */ /* 0x000fea0003800000 */
.L_x_127:
[----:B-1---5:R-:W-:Y:S01]  /*54f0*/  IMAD.U32 R3, R18, 0x10000, RZ ;  /* 0x0001000012037824 */ /* 0x022fe200078e00ff */
[----:B------:R-:W-:Y:S01]  /*5500*/  ISETP.GT.AND P0, PT, R0, 0x8, P0 ;  /* 0x000000080000780c */ /* 0x000fe20000704270 */
[----:B------:R-:W-:Y:S01]  /*5510*/  @P3 IMAD.MOV.U32 R5, RZ, RZ, R225 ;  /* 0x000000ffff053224 */ /* 0x000fe200078e00e1 */
[----:B------:R-:W-:Y:S01]  /*5520*/  BSSY B1, `(.L_x_129) ;  /* 0x0000009000017945 */ /* 0x000fe20003800000 */
[----:B------:R-:W-:-:S04]  /*5530*/  FMUL R4, R3, R22 ;  /* 0x0000001603047220 */ /* 0x000fc80000400000 */
[----:B------:R-:W-:-:S05]  /*5540*/  FFMA R4, R169, R23, R4 ;  /* 0x00000017a9047223 */ /* 0x000fca0000000004 */
[----:B------:R-:W-:-:S04]  /*5550*/  F2FP.BF16.F32.PACK_AB R4, RZ, R4 ;  /* 0x00000004ff04723e */ /* 0x000fc800000010ff */
[----:B------:R-:W-:Y:S02]  /*5560*/  PRMT R3, R4, 0x7610, R3 ;  /* 0x0000761004037816 */ /* 0x000fe40000000003 */
[----:B------:R-:W-:-:S05]  /*5570*/  @P3 MOV R4, R224 ;  /* 0x000000e000043202 */ /* 0x000fca0000000f00 */
[----:B------:R1:W-:Y:S01]  /*5580*/  @P3 STG.E.U16 desc[UR52][R4.64+0xc2], R3 ;  /* 0x0000c20304003986 */ /* 0x0003e2000c101534 */
[----:B------:R-:W-:Y:S05]  /*5590*/  @!P0 BRA `(.L_x_130) ;  /* 0x0000000000048947 */ /* 0x000fea0003800000 */
[----:B------:R0:W5:Y:S02]  /*55a0*/  LDG.E.LTC128B.U16 R18, desc[UR52][R220.64+0xc0] ;  /* 0x0000c034dc127981 */ /* 0x000164000c1e1520 */
.L_x_130:
[----:B------:R-:W-:Y:S05]  /*55b0*/  BSYNC B1 ;  /* 0x0000000000017941 */ /* 0x000fea0003800000 */
.L_x_129:
        /* <DEDUP_REMOVED lines=11> */
.L_x_132:
[----:B------:R-:W-:Y:S05]  /*5670*/  BSYNC B1 ;  /* 0x0000000000017941 */ /* 0x000fea0003800000 */
.L_x_131:
[----:B-1---5:R-:W-:Y:S01]  /*5680*/  SHF.L.U32 R3, R18, 0x10, RZ ;  /* 0x0000001012037819 */ /* 0x022fe200000006ff */
[----:B------:R-:W-:Y:S01]  /*5690*/  @P1 IMAD.MOV.U32 R5, RZ, RZ, R7 ;  /* 0x000000ffff051224 */ /* 0x000fe200078e0007 */
[----:B------:R-:W-:Y:S01]  /*56a0*/  ISETP.GT.AND P0, PT, R2, 0x68, PT ;  /* 0x000000680200780c */ /* 0x000fe20003f04270 */
[----:B------:R-:W-:Y:S02]  /*56b0*/  BSSY B1, `(.L_x_133) ;  /* 0x000000a000017945 */ /* 0x000fe40003800000 */
[----:B------:R-:W-:Y:S01]  /*56c0*/  FMUL R4, R3, R22 ;  /* 0x0000001603047220 */ /* 0x000fe20000400000 */
[----:B------:R-:W-:-:S03]  /*56d0*/  ISETP.GT.AND P2, PT, R0, RZ, P0 ;  /* 0x000000ff0000720c */ /* 0x000fc60000744270 */
[----:B------:R-:W-:-:S05]  /*56e0*/  FFMA R4, R171, R23, R4 ;  /* 0x00000017ab047223 */ /* 0x000fca0000000004 */
[----:B------:R-:W-:-:S04]  /*56f0*/  F2FP.BF16.F32.PACK_AB R4, RZ, R4 ;  /* 0x00000004ff04723e */ /* 0x000fc800000010ff */
[----:B------:R-:W-:Y:S01]  /*5700*/  PRMT R3, R4, 0x7610, R3 ;  /* 0x0000761004037816 */ /* 0x000fe20000000003 */
[----:B------:R-:W-:-:S05]  /*5710*/  @P1 IMAD.MOV.U32 R4, RZ, RZ, R6 ;  /* 0x000000ffff041224 */ /* 0x000fca00078e0006 */
[----:B------:R1:W-:Y:S01]  /*5720*/  @P1 STG.E.U16 desc[UR52][R4.64+0xc2], R3 ;  /* 0x0000c20304001986 */ /* 0x0003e2000c101534 */
[----:B------:R-:W-:Y:S05]  /*5730*/  @!P2 BRA `(.L_x_134) ;  /* 0x000000000004a947 */ /* 0x000fea0003800000 */
[----:B------:R0:W5:Y:S02]  /*5740*/  LDG.E.LTC128B.U16 R18, desc[UR52][R10.64+0xd0] ;  /* 0x0000d0340a127981 */ /* 0x000164000c1e1520 */
.L_x_134:
[----:B------:R-:W-:Y:S05]  /*5750*/  BSYNC B1 ;  /* 0x0000000000017941 */ /* 0x000fea0003800000 */
.L_x_133:
[----:B-1---5:R-:W-:Y:S01]  /*5760*/  IMAD.U32 R3, R18, 0x10000, RZ ;  /* 0x0001000012037824 */ /* 0x022fe200078e00ff */
[----:B------:R-:W-:Y:S01]  /*5770*/  @P2 MOV R5, R225 ;  /* 0x000000e100052202 */ /* 0x000fe20000000f00 */
[----:B------:R-:W-:Y:S01]  /*5780*/  @P2 IMAD.MOV.U32 R4, RZ, RZ, R224 ;  /* 0x000000ffff042224 */ /* 0x000fe200078e00e0 */
[----:B------:R-:W-:Y:S01]  /*5790*/  ISETP.GT.AND P1, PT, R2, 0x69, PT ;  /* 0x000000690200780c */ /* 0x000fe20003f24270 */
[----:B------:R-:W-:Y:S01]  /*57a0*/  FMUL R3, R3, R22 ;  /* 0x0000001603037220 */ /* 0x000fe20000400000 */
[----:B------:R-:W-:Y:S02]  /*57b0*/  BSSY B1, `(.L_x_135) ;  /* 0x0000007000017945 */ /* 0x000fe40003800000 */
[----:B------:R-:W-:Y:S01]  /*57c0*/  ISETP.GT.AND P3, PT, R0, RZ, P1 ;  /* 0x000000ff0000720c */ /* 0x000fe20000f64270 */
[----:B------:R-:W-:-:S05]  /*57d0*/  FFMA R3, R172, R23, R3 ;  /* 0x00000017ac037223 */ /* 0x000fca0000000003 */
[----:B------:R-:W-:-:S05]  /*57e0*/  F2FP.BF16.F32.PACK_AB R3, RZ, R3 ;  /* 0x00000003ff03723e */ /* 0x000fca00000010ff */
[----:B------:R1:W-:Y:S02]  /*57f0*/  @P2 STG.E.U16 desc[UR52][R4.64+0xd0], R3 ;  /* 0x0000d00304002986 */ /* 0x0003e4000c101534 */
[----:B------:R-:W-:Y:S05]  /*5800*/  @!P3 BRA `(.L_x_136) ;  /* 0x000000000004b947 */ /* 0x000fea0003800000 */
[----:B------:R0:W5:Y:S02]  /*5810*/  LDG.E.LTC128B.U16 R18, desc[UR52][R10.64+0xd2] ;  /* 0x0000d2340a127981 */ /* 0x000164000c1e1520 */
.L_x_136:
[----:B------:R-:W-:Y:S05]  /*5820*/  BSYNC B1 ;  /* 0x0000000000017941 */ /* 0x000fea0003800000 */
.L_x_135:
[----:B-1---5:R-:W-:Y:S01]  /*5830*/  IMAD.U32 R3, R18, 0x10000, RZ ;  /* 0x0001000012037824 */ /* 0x022fe200078e00ff */
[----:B------:R-:W-:Y:S01]  /*5840*/  ISETP.GT.AND P0, PT, R0, 0x8, P0 ;  /* 0x000000080000780c */ /* 0x000fe20000704270 */
[----:B------:R-:W-:Y:S01]  /*5850*/  @P3 IMAD.MOV.U32 R5, RZ, RZ, R225 ;  /* 0x000000ffff053224 */ /* 0x000fe200078e00e1 */
[----:B------:R-:W-:Y:S01]  /*5860*/  BSSY B1, `(.L_x_137) ;  /* 0x0000009000017945 */ /* 0x000fe20003800000 */
        /* <DEDUP_REMOVED lines=8> */
.L_x_138:
[----:B------:R-:W-:Y:S05]  /*58f0*/  BSYNC B1 ;  /* 0x0000000000017941 */ /* 0x000fea0003800000 */
.L_x_137:
[----:B-1---5:R-:W-:Y:S01]  /*5900*/  IMAD.U32 R3, R18, 0x10000, RZ ;  /* 0x0001000012037824 */ /* 0x022fe200078e00ff */
[----:B------:R-:W-:Y:S01]  /*5910*/  @P0 MOV R4, R6 ;  /* 0x0000000600040202 */ /* 0x000fe20000000f00 */
[----:B------:R-:W-:Y:S01]  /*5920*/  @P0 IMAD.MOV.U32 R5, RZ, RZ, R7 ;  /* 0x000000ffff050224 */ /* 0x000fe200078e0007 */
[----:B------:R-:W-:Y:S01]  /*5930*/  ISETP.GT.AND P1, PT, R0, 0x8, P1 ;  /* 0x000000080000780c */ /* 0x000fe20000f24270 */
[----:B------:R-:W-:Y:S01]  /*5940*/  FMUL R3, R3, R22 ;  /* 0x0000001603037220 */ /* 0x000fe20000400000 */
[----:B------:R-:W-:Y:S03]  /*5950*/  BSSY B1, `(.L_x_139) ;  /* 0x0000006000017945 */ /* 0x000fe60003800000 */
[----:B------:R-:W-:-:S05]  /*5960*/  FFMA R3, R174, R23, R3 ;  /* 0x00000017ae037223 */ /* 0x000fca0000000003 */
[----:B------:R-:W-:-:S05]  /*5970*/  F2FP.BF16.F32.PACK_AB R3, RZ, R3 ;  /* 0x00000003ff03723e */ /* 0x000fca00000010ff */
[----:B------:R1:W-:Y:S01]  /*5980*/  @P0 STG.E.U16 desc[UR52][R4.64+0xd0], R3 ;  /* 0x0000d00304000986 */ /* 0x0003e2000c101534 */
[----:B------:R-:W-:Y:S05]  /*5990*/  @!P1 BRA `(.L_x_140) ;  /* 0x0000000000049947 */ /* 0x000fea0003800000 */
[----:B------:R0:W5:Y:S02]  /*59a0*/  LDG.E.LTC128B.U16 R18, desc[UR52][R220.64+0xd2] ;  /* 0x0000d234dc127981 */ /* 0x000164000c1e1520 */
.L_x_140:
[----:B------:R-:W-:Y:S05]  /*59b0*/  BSYNC B1 ;  /* 0x0000000000017941 */ /* 0x000fea0003800000 */
.L_x_139:
[----:B-1---5:R-:W-:Y:S01]  /*59c0*/  IMAD.U32 R3, R18, 0x10000, RZ ;  /* 0x0001000012037824 */ /* 0x022fe200078e00ff */
[----:B------:R-:W-:Y:S01]  /*59d0*/  ISETP.GT.AND P0, PT, R2, 0x70, PT ;  /* 0x000000700200780c */ /* 0x000fe20003f04270 */
[----:B------:R-:W-:Y:S01]  /*59e0*/  @P1 IMAD.MOV.U32 R5, RZ, RZ, R7 ;  /* 0x000000ffff051224 */ /* 0x000fe200078e0007 */
[----:B------:R-:W-:Y:S01]  /*59f0*/  BSSY B1, `(.L_x_141) ;  /* 0x000000a000017945 */ /* 0x000fe20003800000 */
        /* <DEDUP_REMOVED lines=9> */
.L_x_142:
[----:B------:R-:W-:Y:S05]  /*5a90*/  BSYNC B1 ;  /* 0x0000000000017941 */ /* 0x000fea0003800000 */
.L_x_141:
[----:B-1---5:R-:W-:Y:S01]  /*5aa0*/  SHF.L.U32 R3, R18, 0x10, RZ ;  /* 0x0000001012037819 */ /* 0x022fe200000006ff */
[----:B------:R-:W-:Y:S01]  /*5ab0*/  @P2 IMAD.MOV.U32 R4, RZ, RZ, R224 ;  /* 0x000000ffff042224 */ /* 0x000fe200078e00e0 */
[----:B------:R-:W-:Y:S01]  /*5ac0*/  ISETP.GT.AND P1, PT, R2, 0x71, PT ;  /* 0x000000710200780c */ /* 0x000fe20003f24270 */
[----:B------:R-:W-:Y:S01]  /*5ad0*/  @P2 IMAD.MOV.U32 R5, RZ, RZ, R225 ;  /* 0x000000ffff052224 */ /* 0x000fe200078e00e1 */
[----:B------:R-:W-:Y:S01]  /*5ae0*/  BSSY B1, `(.L_x_143) ;  /* 0x0000008000017945 */ /* 0x000fe20003800000 */
[----:B------:R-:W-:Y:S01]  /*5af0*/  FMUL R3, R3, R22 ;  /* 0x0000001603037220 */ /* 0x000fe20000400000 */
[----:B------:R-:W-:-:S03]  /*5b00*/  ISETP.GT.AND P3, PT, R0, RZ, P1 ;  /* 0x000000ff0000720c */ /* 0x000fc60000f64270 */
[----:B------:R-:W-:-:S05]  /*5b10*/  FFMA R3, R176, R23, R3 ;  /* 0x00000017b0037223 */ /* 0x000fca0000000003 */
[----:B------:R-:W-:-:S05]  /*5b20*/  F2FP.BF16.F32.PACK_AB R3, RZ, R3 ;  /* 0x00000003ff03723e */ /* 0x000fca00000010ff */
[----:B------:R1:W-:Y:S01]  /*5b30*/  @P2 STG.E.U16 desc[UR52][R4.64+0xe0], R3 ;  /* 0x0000e00304002986 */ /* 0x0003e2000c101534 */
[----:B------:R-:W-:Y:S05]  /*5b40*/  @!P3 BRA `(.L_x_144) ;  /* 0x000000000004b947 */ /* 0x000fea0003800000 */
[----:B------:R0:W5:Y:S02]  /*5b50*/  LDG.E.LTC128B.U16 R18, desc[UR52][R10.64+0xe2] ;  /* 0x0000e2340a127981 */ /* 0x000164000c1e1520 */
.L_x_144:
[----:B------:R-:W-:Y:S05]  /*5b60*/  BSYNC B1 ;  /* 0x0000000000017941 */ /* 0x000fea0003800000 */
.L_x_143:
        /* <DEDUP_REMOVED lines=12> */
.L_x_146:
[----:B------:R-:W-:Y:S05]  /*5c30*/  BSYNC B1 ;  /* 0x0000000000017941 */ /* 0x000fea0003800000 */
.L_x_145:
        /* <DEDUP_REMOVED lines=11> */
.L_x_148:
[----:B------:R-:W-:Y:S05]  /*5cf0*/  BSYNC B1 ;  /* 0x0000000000017941 */ /* 0x000fea0003800000 */
.L_x_147:
        /* <DEDUP_REMOVED lines=8> */
[----:B------:R-:W-:Y:S02]  /*5d80*/  PRMT R3, R4, 0x7610, R3 ;  /* 0x0000761004037816 */ /* 0x000fe40000000003 */
[----:B------:R-:W-:-:S05]  /*5d90*/  @P1 MOV R4, R6 ;  /* 0x0000000600041202 */ /* 0x000fca0000000f00 */
[----:B------:R1:W-:Y:S01]  /*5da0*/  @P1 STG.E.U16 desc[UR52][R4.64+0xe2], R3 ;  /* 0x0000e20304001986 */ /* 0x0003e2000c101534 */
[----:B------:R-:W-:Y:S05]  /*5db0*/  @!P2 BRA `(.L_x_150) ;  /* 0x000000000004a947 */ /* 0x000fea0003800000 */
[----:B------:R0:W5:Y:S02]  /*5dc0*/  LDG.E.LTC128B.U16 R18, desc[UR52][R10.64+0xf0] ;  /* 0x0000f0340a127981 */ /* 0x000164000c1e1520 */
.L_x_150:
[----:B------:R-:W-:Y:S05]  /*5dd0*/  BSYNC B1 ;  /* 0x0000000000017941 */ /* 0x000fea0003800000 */
.L_x_149:
        /* <DEDUP_REMOVED lines=12> */
.L_x_152:
[----:B------:R-:W-:Y:S05]  /*5ea0*/  BSYNC B1 ;  /* 0x0000000000017941 */ /* 0x000fea0003800000 */
.L_x_151:
[----:B-1---5:R-:W-:Y:S01]  /*5eb0*/  SHF.L.U32 R3, R18, 0x10, RZ ;  /* 0x0000001012037819 */ /* 0x022fe200000006ff */
[----:B------:R-:W-:Y:S01]  /*5ec0*/  @P3 IMAD.MOV.U32 R5, RZ, RZ, R225 ;  /* 0x000000ffff053224 */ /* 0x000fe200078e00e1 */
[----:B------:R-:W-:Y:S01]  /*5ed0*/  ISETP.GT.AND P0, PT, R0, 0x8, P0 ;  /* 0x000000080000780c */ /* 0x000fe20000704270 */
[----:B------:R-:W-:Y:S02]  /*5ee0*/  BSSY B1, `(.L_x_153) ;  /* 0x0000009000017945 */ /* 0x000fe40003800000 */
        /* <DEDUP_REMOVED lines=8> */
.L_x_154:
[----:B------:R-:W-:Y:S05]  /*5f70*/  BSYNC B1 ;  /* 0x0000000000017941 */ /* 0x000fea0003800000 */
.L_x_153:
        /* <DEDUP_REMOVED lines=11> */
.L_x_156:
[----:B------:R-:W-:Y:S05]  /*6030*/  BSYNC B1 ;  /* 0x0000000000017941 */ /* 0x000fea0003800000 */
.L_x_155:
        /* <DEDUP_REMOVED lines=13> */
.L_x_158:
[----:B------:R-:W-:Y:S05]  /*6110*/  BSYNC B1 ;  /* 0x0000000000017941 */ /* 0x000fea0003800000 */
.L_x_157:
        /* <DEDUP_REMOVED lines=12> */
.L_x_160:
[----:B------:R-:W-:Y:S05]  /*61e0*/  BSYNC B1 ;  /* 0x0000000000017941 */ /* 0x000fea0003800000 */
.L_x_159:
        /* <DEDUP_REMOVED lines=12> */
.L_x_162:
[----:B------:R-:W-:Y:S05]  /*62b0*/  BSYNC B1 ;  /* 0x0000000000017941 */ /* 0x000fea0003800000 */
.L_x_161:
[----:B-1---5:R-:W-:Y:S01]  /*62c0*/  SHF.L.U32 R3, R18, 0x10, RZ ;  /* 0x0000001012037819 */ /* 0x022fe200000006ff */
[----:B------:R-:W-:Y:S01]  /*62d0*/  @P0 IMAD.MOV.U32 R4, RZ, RZ, R6 ;  /* 0x000000ffff040224 */ /* 0x000fe200078e0006 */
[----:B------:R-:W-:Y:S01]  /*62e0*/  ISETP.GT.AND P1, PT, R0, 0x8, P1 ;  /* 0x000000080000780c */ /* 0x000fe20000f24270 */
[----:B------:R-:W-:Y:S01]  /*62f0*/  @P0 IMAD.MOV.U32 R5, RZ, RZ, R7 ;  /* 0x000000ffff050224 */ /* 0x000fe200078e0007 */
[----:B------:R-:W-:Y:S01]  /*6300*/  BSSY B1, `(.L_x_163) ;  /* 0x0000007000017945 */ /* 0x000fe20003800000 */
[----:B------:R-:W-:-:S04]  /*6310*/  FMUL R3, R3, R22 ;  /* 0x0000001603037220 */ /* 0x000fc80000400000 */
[----:B------:R-:W-:-:S05]  /*6320*/  FFMA R3, R186, R23, R3 ;  /* 0x00000017ba037223 */ /* 0x000fca0000000003 */
[----:B------:R-:W-:-:S05]  /*6330*/  F2FP.BF16.F32.PACK_AB R3, RZ, R3 ;  /* 0x00000003ff03723e */ /* 0x000fca00000010ff */
[----:B------:R1:W-:Y:S01]  /*6340*/  @P0 STG.E.U16 desc[UR52][R4.64+0x100], R3 ;  /* 0x0001000304000986 */ /* 0x0003e2000c101534 */
[----:B------:R-:W-:Y:S05]  /*6350*/  @!P1 BRA `(.L_x_164) ;  /* 0x0000000000049947 */ /* 0x000fea0003800000 */
[----:B------:R0:W5:Y:S02]  /*6360*/  LDG.E.LTC128B.U16 R18, desc[UR52][R220.64+0x102] ;  /* 0x00010234dc127981 */ /* 0x000164000c1e1520 */
.L_x_164:
[----:B------:R-:W-:Y:S05]  /*6370*/  BSYNC B1 ;  /* 0x0000000000017941 */ /* 0x000fea0003800000 */
.L_x_163:
        /* <DEDUP_REMOVED lines=13> */
.L_x_166:
[----:B------:R-:W-:Y:S05]  /*6450*/  BSYNC B1 ;  /* 0x0000000000017941 */ /* 0x000fea0003800000 */
.L_x_165:
        /* <DEDUP_REMOVED lines=12> */
.L_x_168:
[----:B------:R-:W-:Y:S05]  /*6520*/  BSYNC B1 ;  /* 0x0000000000017941 */ /* 0x000fea0003800000 */
.L_x_167:
        /* <DEDUP_REMOVED lines=12> */
.L_x_170:
[----:B------:R-:W-:Y:S05]  /*65f0*/  BSYNC B1 ;  /* 0x0000000000017941 */ /* 0x000fea0003800000 */
.L_x_169:
        /* <DEDUP_REMOVED lines=11> */
.L_x_172:
[----:B------:R-:W-:Y:S05]  /*66b0*/  BSYNC B1 ;  /* 0x0000000000017941 */ /* 0x000fea0003800000 */
.L_x_171:
        /* <DEDUP_REMOVED lines=13> */
.L_x_174:
[----:B------:R-:W-:Y:S05]  /*6790*/  BSYNC B1 ;  /* 0x0000000000017941 */ /* 0x000fea0003800000 */
.L_x_173:
        /* <DEDUP_REMOVED lines=12> */
.L_x_176:
[----:B------:R-:W-:Y:S05]  /*6860*/  BSYNC B1 ;  /* 0x0000000000017941 */ /* 0x000fea0003800000 */
.L_x_175:
        /* <DEDUP_REMOVED lines=12> */
.L_x_178:
[----:B------:R-:W-:Y:S05]  /*6930*/  BSYNC B1 ;  /* 0x0000000000017941 */ /* 0x000fea0003800000 */
.L_x_177:
        /* <DEDUP_REMOVED lines=11> */
.L_x_180:
[----:B------:R-:W-:Y:S05]  /*69f0*/  BSYNC B1 ;  /* 0x0000000000017941 */ /* 0x000fea0003800000 */
.L_x_179:
        /* <DEDUP_REMOVED lines=13> */
.L_x_182:
[----:B------:R-:W-:Y:S05]  /*6ad0*/  BSYNC B1 ;  /* 0x0000000000017941 */ /* 0x000fea0003800000 */
.L_x_181:
        /* <DEDUP_REMOVED lines=12> */
.L_x_184:
[----:B------:R-:W-:Y:S05]  /*6ba0*/  BSYNC B1 ;  /* 0x0000000000017941 */ /* 0x000fea0003800000 */
.L_x_183:
        /* <DEDUP_REMOVED lines=12> */
.L_x_186:
[----:B------:R-:W-:Y:S05]  /*6c70*/  BSYNC B1 ;  /* 0x0000000000017941 */ /* 0x000fea0003800000 */
.L_x_185:
        /* <DEDUP_REMOVED lines=11> */
.L_x_188:
[----:B------:R-:W-:Y:S05]  /*6d30*/  BSYNC B1 ;  /* 0x0000000000017941 */ /* 0x000fea0003800000 */
.L_x_187:
        /* <DEDUP_REMOVED lines=13> */
.L_x_190:
[----:B------:R-:W-:Y:S05]  /*6e10*/  BSYNC B1 ;  /* 0x0000000000017941 */ /* 0x000fea0003800000 */
.L_x_189:
        /* <DEDUP_REMOVED lines=12> */
.L_x_192:
[----:B------:R-:W-:Y:S05]  /*6ee0*/  BSYNC B1 ;  /* 0x0000000000017941 */ /* 0x000fea0003800000 */
.L_x_191:
        /* <DEDUP_REMOVED lines=12> */
.L_x_194:
[----:B------:R-:W-:Y:S05]  /*6fb0*/  BSYNC B1 ;  /* 0x0000000000017941 */ /* 0x000fea0003800000 */
.L_x_193:
        /* <DEDUP_REMOVED lines=11> */
.L_x_196:
[----:B------:R-:W-:Y:S05]  /*7070*/  BSYNC B1 ;  /* 0x0000000000017941 */ /* 0x000fea0003800000 */
.L_x_195:
        /* <DEDUP_REMOVED lines=13> */
.L_x_198:
[----:B------:R-:W-:Y:S05]  /*7150*/  BSYNC B1 ;  /* 0x0000000000017941 */ /* 0x000fea0003800000 */
.L_x_197:
        /* <DEDUP_REMOVED lines=12> */
.L_x_200:
[----:B------:R-:W-:Y:S05]  /*7220*/  BSYNC B1 ;  /* 0x0000000000017941 */ /* 0x000fea0003800000 */
.L_x_199:
        /* <DEDUP_REMOVED lines=12> */
.L_x_202:
[----:B------:R-:W-:Y:S05]  /*72f0*/  BSYNC B1 ;  /* 0x0000000000017941 */ /* 0x000fea0003800000 */
.L_x_201:
        /* <DEDUP_REMOVED lines=11> */
.L_x_204:
[----:B------:R-:W-:Y:S05]  /*73b0*/  BSYNC B1 ;  /* 0x0000000000017941 */ /* 0x000fea0003800000 */
.L_x_203:
        /* <DEDUP_REMOVED lines=13> */
.L_x_206:
[----:B------:R-:W-:Y:S05]  /*7490*/  BSYNC B1 ;  /* 0x0000000000017941 */ /* 0x000fea0003800000 */
.L_x_205:
        /* <DEDUP_REMOVED lines=12> */
.L_x_208:
[----:B------:R-:W-:Y:S05]  /*7560*/  BSYNC B1 ;  /* 0x0000000000017941 */ /* 0x000fea0003800000 */
.L_x_207:
        /* <DEDUP_REMOVED lines=12> */
.L_x_210:
[----:B------:R-:W-:Y:S05]  /*7630*/  BSYNC B1 ;  /* 0x0000000000017941 */ /* 0x000fea0003800000 */
.L_x_209:
        /* <DEDUP_REMOVED lines=11> */
.L_x_212:
[----:B------:R-:W-:Y:S05]  /*76f0*/  BSYNC B1 ;  /* 0x0000000000017941 */ /* 0x000fea0003800000 */
.L_x_211:
        /* <DEDUP_REMOVED lines=13> */
.L_x_214:
[----:B------:R-:W-:Y:S05]  /*77d0*/  BSYNC B1 ;  /* 0x0000000000017941 */ /* 0x000fea0003800000 */
.L_x_213:
        /* <DEDUP_REMOVED lines=12> */
.L_x_216:
[----:B------:R-:W-:Y:S05]  /*78a0*/  BSYNC B1 ;  /* 0x0000000000017941 */ /* 0x000fea0003800000 */
.L_x_215:
        /* <DEDUP_REMOVED lines=12> */
.L_x_218:
[----:B------:R-:W-:Y:S05]  /*7970*/  BSYNC B1 ;  /* 0x0000000000017941 */ /* 0x000fea0003800000 */
.L_x_217:
        /* <DEDUP_REMOVED lines=11> */
.L_x_220:
[----:B------:R-:W-:Y:S05]  /*7a30*/  BSYNC B1 ;  /* 0x0000000000017941 */ /* 0x000fea0003800000 */
.L_x_219:
        /* <DEDUP_REMOVED lines=13> */
.L_x_222:
[----:B------:R-:W-:Y:S05]  /*7b10*/  BSYNC B1 ;  /* 0x0000000000017941 */ /* 0x000fea0003800000 */
.L_x_221:
        /* <DEDUP_REMOVED lines=12> */
.L_x_224:
[----:B------:R-:W-:Y:S05]  /*7be0*/  BSYNC B1 ;  /* 0x0000000000017941 */ /* 0x000fea0003800000 */
.L_x_223:
        /* <DEDUP_REMOVED lines=12> */
.L_x_226:
[----:B------:R-:W-:Y:S05]  /*7cb0*/  BSYNC B1 ;  /* 0x0000000000017941 */ /* 0x000fea0003800000 */
.L_x_225:
        /* <DEDUP_REMOVED lines=11> */
.L_x_228:
[----:B------:R-:W-:Y:S05]  /*7d70*/  BSYNC B1 ;  /* 0x0000000000017941 */ /* 0x000fea0003800000 */
.L_x_227:
        /* <DEDUP_REMOVED lines=13> */
.L_x_230:
[----:B------:R-:W-:Y:S05]  /*7e50*/  BSYNC B1 ;  /* 0x0000000000017941 */ /* 0x000fea0003800000 */
.L_x_229:
        /* <DEDUP_REMOVED lines=12> */
.L_x_232:
[----:B------:R-:W-:Y:S05]  /*7f20*/  BSYNC B1 ;  /* 0x0000000000017941 */ /* 0x000fea0003800000 */
.L_x_231:
        /* <DEDUP_REMOVED lines=12> */
.L_x_234:
[----:B------:R-:W-:Y:S05]  /*7ff0*/  BSYNC B1 ;  /* 0x0000000000017941 */ /* 0x000fea0003800000 */
.L_x_233:
        /* <DEDUP_REMOVED lines=11> */
.L_x_236:
[----:B------:R-:W-:Y:S05]  /*80b0*/  BSYNC B1 ;  /* 0x0000000000017941 */ /* 0x000fea0003800000 */
.L_x_235:
        /* <DEDUP_REMOVED lines=13> */
.L_x_238:
[----:B------:R-:W-:Y:S05]  /*8190*/  BSYNC B1 ;  /* 0x0000000000017941 */ /* 0x000fea0003800000 */
.L_x_237:
        /* <DEDUP_REMOVED lines=12> */
.L_x_240:
[----:B------:R-:W-:Y:S05]  /*8260*/  BSYNC B1 ;  /* 0x0000000000017941 */ /* 0x000fea0003800000 */
.L_x_239:
        /* <DEDUP_REMOVED lines=12> */
.L_x_242:
[----:B------:R-:W-:Y:S05]  /*8330*/  BSYNC B1 ;  /* 0x0000000000017941 */ /* 0x000fea0003800000 */
.L_x_241:
        /* <DEDUP_REMOVED lines=11> */
.L_x_244:
[----:B------:R-:W-:Y:S05]  /*83f0*/  BSYNC B1 ;  /* 0x0000000000017941 */ /* 0x000fea0003800000 */
.L_x_243:
        /* <DEDUP_REMOVED lines=13> */
.L_x_246:
[----:B------:R-:W-:Y:S05]  /*84d0*/  BSYNC B1 ;  /* 0x0000000000017941 */ /* 0x000fea0003800000 */
.L_x_245:
        /* <DEDUP_REMOVED lines=12> */
.L_x_248:
[----:B------:R-:W-:Y:S05]  /*85a0*/  BSYNC B1 ;  /* 0x0000000000017941 */ /* 0x000fea0003800000 */
.L_x_247:
        /* <DEDUP_REMOVED lines=12> */
.L_x_250:
[----:B------:R-:W-:Y:S05]  /*8670*/  BSYNC B1 ;  /* 0x0000000000017941 */ /* 0x000fea0003800000 */
.L_x_249:
        /* <DEDUP_REMOVED lines=11> */
.L_x_252:
[----:B------:R-:W-:Y:S05]  /*8730*/  BSYNC B1 ;  /* 0x0000000000017941 */ /* 0x000fea0003800000 */
.L_x_251:
        /* <DEDUP_REMOVED lines=13> */
.L_x_254:
[----:B------:R-:W-:Y:S05]  /*8810*/  BSYNC B1 ;  /* 0x0000000000017941 */ /* 0x000fea0003800000 */
.L_x_253:
        /* <DEDUP_REMOVED lines=12> */
.L_x_256:
[----:B------:R-:W-:Y:S05]  /*88e0*/  BSYNC B1 ;  /* 0x0000000000017941 */ /* 0x000fea0003800000 */
.L_x_255:
        /* <DEDUP_REMOVED lines=12> */
.L_x_258:
[----:B------:R-:W-:Y:S05]  /*89b0*/  BSYNC B1 ;  /* 0x0000000000017941 */ /* 0x000fea0003800000 */
.L_x_257:
        /* <DEDUP_REMOVED lines=11> */
.L_x_260:
[----:B------:R-:W-:Y:S05]  /*8a70*/  BSYNC B1 ;  /* 0x0000000000017941 */ /* 0x000fea0003800000 */
.L_x_259:
        /* <DEDUP_REMOVED lines=13> */
.L_x_262:
[----:B------:R-:W-:Y:S05]  /*8b50*/  BSYNC B1 ;  /* 0x0000000000017941 */ /* 0x000fea0003800000 */
.L_x_261:
        /* <DEDUP_REMOVED lines=12> */
.L_x_264:
[----:B------:R-:W-:Y:S05]  /*8c20*/  BSYNC B1 ;  /* 0x0000000000017941 */ /* 0x000fea0003800000 */
.L_x_263:
        /* <DEDUP_REMOVED lines=12> */
.L_x_266:
[----:B------:R-:W-:Y:S05]  /*8cf0*/  BSYNC B1 ;  /* 0x0000000000017941 */ /* 0x000fea0003800000 */
.L_x_265:
        /* <DEDUP_REMOVED lines=11> */
.L_x_268:
[----:B------:R-:W-:Y:S05]  /*8db0*/  BSYNC B1 ;  /* 0x0000000000017941 */ /* 0x000fea0003800000 */
.L_x_267:
        /* <DEDUP_REMOVED lines=13> */
.L_x_270:
[----:B------:R-:W-:Y:S05]  /*8e90*/  BSYNC B1 ;  /* 0x0000000000017941 */ /* 0x000fea0003800000 */
.L_x_269:
        /* <DEDUP_REMOVED lines=12> */
.L_x_272:
[----:B------:R-:W-:Y:S05]  /*8f60*/  BSYNC B1 ;  /* 0x0000000000017941 */ /* 0x000fea0003800000 */
.L_x_271:
        /* <DEDUP_REMOVED lines=12> */
.L_x_274:
[----:B------:R-:W-:Y:S05]  /*9030*/  BSYNC B1 ;  /* 0x0000000000017941 */ /* 0x000fea0003800000 */
.L_x_273:
        /* <DEDUP_REMOVED lines=11> */
.L_x_276:
[----:B------:R-:W-:Y:S05]  /*90f0*/  BSYNC B1 ;  /* 0x0000000000017941 */ /* 0x000fea0003800000 */
.L_x_275:
        /* <DEDUP_REMOVED lines=13> */
.L_x_278:
[----:B------:R-:W-:Y:S05]  /*91d0*/  BSYNC B1 ;  /* 0x0000000000017941 */ /* 0x000fea0003800000 */
.L_x_277:
        /* <DEDUP_REMOVED lines=12> */
.L_x_280:
[----:B------:R-:W-:Y:S05]  /*92a0*/  BSYNC B1 ;  /* 0x0000000000017941 */ /* 0x000fea0003800000 */
.L_x_279:
        /* <DEDUP_REMOVED lines=12> */
.L_x_282:
[----:B------:R-:W-:Y:S05]  /*9370*/  BSYNC B1 ;  /* 0x0000000000017941 */ /* 0x000fea0003800000 */
.L_x_281:
        /* <DEDUP_REMOVED lines=11> */
.L_x_284:
[----:B------:R-:W-:Y:S05]  /*9430*/  BSYNC B1 ;  /* 0x0000000000017941 */ /* 0x000fea0003800000 */
.L_x_283:
        /* <DEDUP_REMOVED lines=13> */
.L_x_286:
[----:B------:R-:W-:Y:S05]  /*9510*/  BSYNC B1 ;  /* 0x0000000000017941 */ /* 0x000fea0003800000 */
.L_x_285:
        /* <DEDUP_REMOVED lines=12> */
.L_x_288:
[----:B------:R-:W-:Y:S05]  /*95e0*/  BSYNC B1 ;  /* 0x0000000000017941 */ /* 0x000fea0003800000 */
.L_x_287:
        /* <DEDUP_REMOVED lines=12> */
.L_x_290:
[----:B------:R-:W-:Y:S05]  /*96b0*/  BSYNC B1 ;  /* 0x0000000000017941 */ /* 0x000fea0003800000 */
.L_x_289:
        /* <DEDUP_REMOVED lines=11> */
.L_x_292:
[----:B------:R-:W-:Y:S05]  /*9770*/  BSYNC B1 ;  /* 0x0000000000017941 */ /* 0x000fea0003800000 */
.L_x_291:
        /* <DEDUP_REMOVED lines=13> */
.L_x_294:
[----:B------:R-:W-:Y:S05]  /*9850*/  BSYNC B1 ;  /* 0x0000000000017941 */ /* 0x000fea0003800000 */
.L_x_293:
        /* <DEDUP_REMOVED lines=12> */
.L_x_296:
[----:B------:R-:W-:Y:S05]  /*9920*/  BSYNC B1 ;  /* 0x0000000000017941 */ /* 0x000fea0003800000 */
.L_x_295:
        /* <DEDUP_REMOVED lines=12> */
.L_x_298:
[----:B------:R-:W-:Y:S05]  /*99f0*/  BSYNC B1 ;  /* 0x0000000000017941 */ /* 0x000fea0003800000 */
.L_x_297:
        /* <DEDUP_REMOVED lines=11> */
.L_x_300:
[----:B------:R-:W-:Y:S05]  /*9ab0*/  BSYNC B1 ;  /* 0x0000000000017941 */ /* 0x000fea0003800000 */
.L_x_299:
        /* <DEDUP_REMOVED lines=13> */
.L_x_302:
[----:B------:R-:W-:Y:S05]  /*9b90*/  BSYNC B1 ;  /* 0x0000000000017941 */ /* 0x000fea0003800000 */
.L_x_301:
        /* <DEDUP_REMOVED lines=12> */
.L_x_304:
[----:B------:R-:W-:Y:S05]  /*9c60*/  BSYNC B1 ;  /* 0x0000000000017941 */ /* 0x000fea0003800000 */
.L_x_303:
        /* <DEDUP_REMOVED lines=12> */
.L_x_306:
[----:B------:R-:W-:Y:S05]  /*9d30*/  BSYNC B1 ;  /* 0x0000000000017941 */ /* 0x000fea0003800000 */
.L_x_305:
        /* <DEDUP_REMOVED lines=11> */
.L_x_308:
[----:B------:R-:W-:Y:S05]  /*9df0*/  BSYNC B1 ;  /* 0x0000000000017941 */ /* 0x000fea0003800000 */
.L_x_307:
        /* <DEDUP_REMOVED lines=13> */
.L_x_310:
[----:B------:R-:W-:Y:S05]  /*9ed0*/  BSYNC B1 ;  /* 0x0000000000017941 */ /* 0x000fea0003800000 */
.L_x_309:
        /* <DEDUP_REMOVED lines=12> */
.L_x_312:
[----:B------:R-:W-:Y:S05]  /*9fa0*/  BSYNC B1 ;  /* 0x0000000000017941 */ /* 0x000fea0003800000 */
.L_x_311:
        /* <DEDUP_REMOVED lines=12> */
.L_x_314:
[----:B------:R-:W-:Y:S05]  /*a070*/  BSYNC B1 ;  /* 0x0000000000017941 */ /* 0x000fea0003800000 */
.L_x_313:
        /* <DEDUP_REMOVED lines=11> */
.L_x_316:
[----:B------:R-:W-:Y:S05]  /*a130*/  BSYNC B1 ;  /* 0x0000000000017941 */ /* 0x000fea0003800000 */
.L_x_315:
        /* <DEDUP_REMOVED lines=13> */
.L_x_318:
[----:B------:R-:W-:Y:S05]  /*a210*/  BSYNC B1 ;  /* 0x0000000000017941 */ /* 0x000fea0003800000 */
.L_x_317:
        /* <DEDUP_REMOVED lines=12> */
.L_x_320:
[----:B------:R-:W-:Y:S05]  /*a2e0*/  BSYNC B1 ;  /* 0x0000000000017941 */ /* 0x000fea0003800000 */
.L_x_319:
        /* <DEDUP_REMOVED lines=12> */
.L_x_322:
[----:B------:R-:W-:Y:S05]  /*a3b0*/  BSYNC B1 ;  /* 0x0000000000017941 */ /* 0x000fea0003800000 */
.L_x_321:
        /* <DEDUP_REMOVED lines=11> */
.L_x_324:
[----:B------:R-:W-:Y:S05]  /*a470*/  BSYNC B1 ;  /* 0x0000000000017941 */ /* 0x000fea0003800000 */
.L_x_323:
        /* <DEDUP_REMOVED lines=13> */
.L_x_326:
[----:B------:R-:W-:Y:S05]  /*a550*/  BSYNC B1 ;  /* 0x0000000000017941 */ /* 0x000fea0003800000 */
.L_x_325:
        /* <DEDUP_REMOVED lines=12> */
.L_x_328:
[----:B------:R-:W-:Y:S05]  /*a620*/  BSYNC B1 ;  /* 0x0000000000017941 */ /* 0x000fea0003800000 */
.L_x_327:
        /* <DEDUP_REMOVED lines=12> */
.L_x_330:
[----:B------:R-:W-:Y:S05]  /*a6f0*/  BSYNC B1 ;  /* 0x0000000000017941 */ /* 0x000fea0003800000 */
.L_x_329:
        /* <DEDUP_REMOVED lines=11> */
.L_x_332:
[----:B------:R-:W-:Y:S05]  /*a7b0*/  BSYNC B1 ;  /* 0x0000000000017941 */ /* 0x000fea0003800000 */
.L_x_331:
        /* <DEDUP_REMOVED lines=13> */
.L_x_334:
[----:B------:R-:W-:Y:S05]  /*a890*/  BSYNC B1 ;  /* 0x0000000000017941 */ /* 0x000fea0003800000 */
.L_x_333:
        /* <DEDUP_REMOVED lines=12> */
.L_x_336:
[----:B------:R-:W-:Y:S05]  /*a960*/  BSYNC B1 ;  /* 0x0000000000017941 */ /* 0x000fea0003800000 */
.L_x_335:
        /* <DEDUP_REMOVED lines=12> */
.L_x_338:
[----:B------:R-:W-:Y:S05]  /*aa30*/  BSYNC B1 ;  /* 0x0000000000017941 */ /* 0x000fea0003800000 */
.L_x_337:
        /* <DEDUP_REMOVED lines=11> */
.L_x_340:
[----:B------:R-:W-:Y:S05]  /*aaf0*/  BSYNC B1 ;  /* 0x0000000000017941 */ /* 0x000fea0003800000 */
.L_x_339:
        /* <DEDUP_REMOVED lines=13> */
.L_x_342:
[----:B------:R-:W-:Y:S05]  /*abd0*/  BSYNC B1 ;  /* 0x0000000000017941 */ /* 0x000fea0003800000 */
.L_x_341:
        /* <DEDUP_REMOVED lines=12> */
.L_x_344:
[----:B------:R-:W-:Y:S05]  /*aca0*/  BSYNC B1 ;  /* 0x0000000000017941 */ /* 0x000fea0003800000 */
.L_x_343:
        /* <DEDUP_REMOVED lines=12> */
.L_x_346:
[----:B------:R-:W-:Y:S05]  /*ad70*/  BSYNC B1 ;  /* 0x0000000000017941 */ /* 0x000fea0003800000 */
.L_x_345:
        /* <DEDUP_REMOVED lines=11> */
.L_x_348:
[----:B------:R-:W-:Y:S05]  /*ae30*/  BSYNC B1 ;  /* 0x0000000000017941 */ /* 0x000fea0003800000 */
.L_x_347:
        /* <DEDUP_REMOVED lines=13> */
.L_x_350:
[----:B------:R-:W-:Y:S05]  /*af10*/  BSYNC B1 ;  /* 0x0000000000017941 */ /* 0x000fea0003800000 */
.L_x_349:
        /* <DEDUP_REMOVED lines=12> */
.L_x_352:
[----:B------:R-:W-:Y:S05]  /*afe0*/  BSYNC B1 ;  /* 0x0000000000017941 */ /* 0x000fea0003800000 */
.L_x_351:
        /* <DEDUP_REMOVED lines=12> */
.L_x_354:
[----:B------:R-:W-:Y:S05]  /*b0b0*/  BSYNC B1 ;  /* 0x0000000000017941 */ /* 0x000fea0003800000 */
.L_x_353:
        /* <DEDUP_REMOVED lines=11> */
.L_x_356:
[----:B------:R-:W-:Y:S05]  /*b170*/  BSYNC B1 ;  /* 0x0000000000017941 */ /* 0x000fea0003800000 */
.L_x_355:
        /* <DEDUP_REMOVED lines=13> */
.L_x_358:
[----:B------:R-:W-:Y:S05]  /*b250*/  BSYNC B1 ;  /* 0x0000000000017941 */ /* 0x000fea0003800000 */
.L_x_357:
        /* <DEDUP_REMOVED lines=12> */
.L_x_360:
[----:B------:R-:W-:Y:S05]  /*b320*/  BSYNC B1 ;  /* 0x0000000000017941 */ /* 0x000fea0003800000 */
.L_x_359:
        /* <DEDUP_REMOVED lines=12> */
.L_x_362:
[----:B------:R-:W-:Y:S05]  /*b3f0*/  BSYNC B1 ;  /* 0x0000000000017941 */ /* 0x000fea0003800000 */
.L_x_361:
        /* <DEDUP_REMOVED lines=11> */
.L_x_364:
[----:B------:R-:W-:Y:S05]  /*b4b0*/  BSYNC B1 ;  /* 0x0000000000017941 */ /* 0x000fea0003800000 */
.L_x_363:
        /* <DEDUP_REMOVED lines=13> */
.L_x_366:
[----:B------:R-:W-:Y:S05]  /*b590*/  BSYNC B1 ;  /* 0x0000000000017941 */ /* 0x000fea0003800000 */
.L_x_365:
        /* <DEDUP_REMOVED lines=12> */
.L_x_368:
[----:B------:R-:W-:Y:S05]  /*b660*/  BSYNC B1 ;  /* 0x0000000000017941 */ /* 0x000fea0003800000 */
.L_x_367:
        /* <DEDUP_REMOVED lines=12> */
.L_x_370:
[----:B------:R-:W-:Y:S05]  /*b730*/  BSYNC B1 ;  /* 0x0000000000017941 */ /* 0x000fea0003800000 */
.L_x_369:
        /* <DEDUP_REMOVED lines=11> */
.L_x_372:
[----:B------:R-:W-:Y:S05]  /*b7f0*/  BSYNC B1 ;  /* 0x0000000000017941 */ /* 0x000fea0003800000 */
.L_x_371:
        /* <DEDUP_REMOVED lines=13> */
.L_x_374:
[----:B------:R-:W-:Y:S05]  /*b8d0*/  BSYNC B1 ;  /* 0x0000000000017941 */ /* 0x000fea0003800000 */
.L_x_373:
        /* <DEDUP_REMOVED lines=12> */
.L_x_376:
[----:B------:R-:W-:Y:S05]  /*b9a0*/  BSYNC B1 ;  /* 0x0000000000017941 */ /* 0x000fea0003800000 */
.L_x_375:
        /* <DEDUP_REMOVED lines=12> */
.L_x_378:
[----:B------:R-:W-:Y:S05]  /*ba70*/  BSYNC B1 ;  /* 0x0000000000017941 */ /* 0x000fea0003800000 */
.L_x_377:
        /* <DEDUP_REMOVED lines=11> */
.L_x_380:
[----:B------:R-:W-:Y:S05]  /*bb30*/  BSYNC B1 ;  /* 0x0000000000017941 */ /* 0x000fea0003800000 */
.L_x_379:
        /* <DEDUP_REMOVED lines=13> */
.L_x_382:
[----:B------:R-:W-:Y:S05]  /*bc10*/  BSYNC B1 ;  /* 0x0000000000017941 */ /* 0x000fea0003800000 */
.L_x_381:
        /* <DEDUP_REMOVED lines=12> */
.L_x_384:
[----:B------:R-:W-:Y:S05]  /*bce0*/  BSYNC B1 ;  /* 0x0000000000017941 */ /* 0x000fea0003800000 */
.L_x_383:
        /* <DEDUP_REMOVED lines=12> */
.L_x_386:
[----:B------:R-:W-:Y:S05]  /*bdb0*/  BSYNC B1 ;  /* 0x0000000000017941 */ /* 0x000fea0003800000 */
.L_x_385:
        /* <DEDUP_REMOVED lines=11> */
.L_x_388:
[----:B------:R-:W-:Y:S05]  /*be70*/  BSYNC B1 ;  /* 0x0000000000017941 */ /* 0x000fea0003800000 */
.L_x_387:
        /* <DEDUP_REMOVED lines=13> */
.L_x_390:
[----:B------:R-:W-:Y:S05]  /*bf50*/  BSYNC B1 ;  /* 0x0000000000017941 */ /* 0x000fea0003800000 */
.L_x_389:
        /* <DEDUP_REMOVED lines=12> */
.L_x_392:
[----:B------:R-:W-:Y:S05]  /*c020*/  BSYNC B1 ;  /* 0x0000000000017941 */ /* 0x000fea0003800000 */
.L_x_391:
        /* <DEDUP_REMOVED lines=12> */
.L_x_394:
[----:B------:R-:W-:Y:S05]  /*c0f0*/  BSYNC B1 ;  /* 0x0000000000017941 */ /* 0x000fea0003800000 */
.L_x_393:
        /* <DEDUP_REMOVED lines=11> */
.L_x_396:
[----:B------:R-:W-:Y:S05]  /*c1b0*/  BSYNC B1 ;  /* 0x0000000000017941 */ /* 0x000fea0003800000 */
.L_x_395:
        /* <DEDUP_REMOVED lines=13> */
.L_x_398:
[----:B------:R-:W-:Y:S05]  /*c290*/  BSYNC B1 ;  /* 0x0000000000017941 */ /* 0x000fea0003800000 */
.L_x_397:
        /* <DEDUP_REMOVED lines=12> */
.L_x_400:
[----:B------:R-:W-:Y:S05]  /*c360*/  BSYNC B1 ;  /* 0x0000000000017941 */ /* 0x000fea0003800000 */
.L_x_399:
        /* <DEDUP_REMOVED lines=12> */
.L_x_402:
[----:B------:R-:W-:Y:S05]  /*c430*/  BSYNC B1 ;  /* 0x0000000000017941 */ /* 0x000fea0003800000 */
.L_x_401:
        /* <DEDUP_REMOVED lines=11> */
.L_x_404:
[----:B------:R-:W-:Y:S05]  /*c4f0*/  BSYNC B1 ;  /* 0x0000000000017941 */ /* 0x000fea0003800000 */
.L_x_403:
        /* <DEDUP_REMOVED lines=13> */
.L_x_406:
[----:B------:R-:W-:Y:S05]  /*c5d0*/  BSYNC B1 ;  /* 0x0000000000017941 */ /* 0x000fea0003800000 */
.L_x_405:
        /* <DEDUP_REMOVED lines=13> */
.L_x_408:
[----:B------:R-:W-:Y:S05]  /*c6b0*/  BSYNC B1 ;  /* 0x0000000000017941 */ /* 0x000fea0003800000 */
.L_x_407:
[----:B-1---5:R-:W-:Y:S01]  /*c6c0*/  IMAD.U32 R3, R18, 0x10000, RZ ;  /* 0x0001000012037824 */ /* 0x022fe200078e00ff */
[----:B------:R-:W-:Y:S01]  /*c6d0*/  ISETP.GT.AND P0, PT, R0, 0x8, P0 ;  /* 0x000000080000780c */ /* 0x000fe20000704270 */
[----:B------:R-:W-:Y:S02]  /*c6e0*/  BSSY B1, `(.L_x_409) ;  /* 0x0000007000017945 */ /* 0x000fe40003800000 */
[----:B------:R-:W-:-:S04]  /*c6f0*/  FMUL R2, R3, R22 ;  /* 0x0000001603027220 */ /* 0x000fc80000400000 */
[----:B------:R-:W-:-:S05]  /*c700*/  FFMA R2, R117, R23, R2 ;  /* 0x0000001775027223 */ /* 0x000fca0000000002 */
[----:B------:R-:W-:-:S05]  /*c710*/  F2FP.BF16.F32.PACK_AB R2, RZ, R2 ;  /* 0x00000002ff02723e */ /* 0x000fca00000010ff */
[----:B------:R1:W-:Y:S01]  /*c720*/  @P3 STG.E.U16 desc[UR52][R224.64+0x2f2], R2 ;  /* 0x0002f202e0003986 */ /* 0x0003e2000c101534 */
[----:B------:R-:W-:Y:S05]  /*c730*/  @!P0 BRA `(.L_x_410) ;  /* 0x0000000000048947 */ /* 0x000fea0003800000 */
[----:B------:R0:W5:Y:S02]  /*c740*/  LDG.E.LTC128B.U16 R18, desc[UR52][R220.64+0x2f0] ;  /* 0x0002f034dc127981 */ /* 0x000164000c1e1520 */
.L_x_410:
[----:B------:R-:W-:Y:S05]  /*c750*/  BSYNC B1 ;  /* 0x0000000000017941 */ /* 0x000fea0003800000 */
.L_x_409:
[----:B-----5:R-:W-:Y:S01]  /*c760*/  SHF.L.U32 R3, R18, 0x10, RZ ;  /* 0x0000001012037819 */ /* 0x020fe200000006ff */
[----:B-1----:R-:W-:Y:S01]  /*c770*/  @P0 IMAD.MOV.U32 R2, RZ, RZ, R6 ;  /* 0x000000ffff020224 */ /* 0x002fe200078e0006 */
        /* <DEDUP_REMOVED lines=10> */
.L_x_412:
[----:B------:R-:W-:Y:S05]  /*c820*/  BSYNC B1 ;  /* 0x0000000000017941 */ /* 0x000fea0003800000 */
.L_x_411:
[----:B------:R-:W-:Y:S05]  /*c830*/  @!P1 BRA `(.L_x_413) ;  /* 0x0000004c00889947 */ /* 0x000fea0003800000 */
[----:B-1---5:R-:W-:-:S04]  /*c840*/  IMAD.U32 R3, R18, 0x10000, RZ ;  /* 0x0001000012037824 */ /* 0x022fc800078e00ff */
[----:B------:R-:W-:-:S04]  /*c850*/  FMUL R0, R3, R22 ;  /* 0x0000001603007220 */ /* 0x000fc80000400000 */
[----:B------:R-:W-:-:S05]  /*c860*/  FFMA R0, R119, R23, R0 ;  /* 0x0000001777007223 */ /* 0x000fca0000000000 */
[----:B------:R-:W-:-:S05]  /*c870*/  F2FP.BF16.F32.PACK_AB R0, RZ, R0 ;  /* 0x00000000ff00723e */ /* 0x000fca00000010ff */
[----:B------:R1:W-:Y:S01]  /*c880*/  STG.E.U16 desc[UR52][R6.64+0x2f2], R0 ;  /* 0x0002f20006007986 */ /* 0x0003e2000c101534 */
[----:B------:R-:W-:Y:S05]  /*c890*/  BRA `(.L_x_413) ;  /* 0x0000004c00707947 */ /* 0x000fea0003800000 */
.L_x_32:
[----:B------:R-:W-:Y:S01]  /*c8a0*/  ULDC.64 UR4, c[0x0][0x5c0] ;  /* 0x0001700000047ab9 */ /* 0x000fe20000000a00 */
[----:B------:R-:W-:Y:S01]  /*c8b0*/  ISETP.GT.AND P3, PT, R2, 0x1, PT ;  /* 0x000000010200780c */ /* 0x000fe20003f64270 */
[-C--:B------:R-:W-:Y:S01]  /*c8c0*/  FMUL R4, R120, R23.reuse ;  /* 0x0000001778047220 */ /* 0x080fe20000400000 */
[----:B------:R-:W-:Y:S01]  /*c8d0*/  LEA R8, P2, R10, UR4, 0x1 ;  /* 0x000000040a087c11 */ /* 0x000fe2000f8408ff */
[-C--:B------:R-:W-:Y:S01]  /*c8e0*/  FMUL R3, R121, R23.reuse ;  /* 0x0000001779037220 */ /* 0x080fe20000400000 */
[----:B------:R-:W-:Y:S01]  /*c8f0*/  SHF.L.U64.HI R7, R6, 0x4, R7 ;  /* 0x0000000406077819 */ /* 0x000fe20000010207 */
[-C--:B------:R-:W-:Y:S01]  /*c900*/  FMUL R122, R122, R23.reuse ;  /* 0x000000177a7a7220 */ /* 0x080fe20000400000 */
[----:B------:R-:W-:Y:S01]  /*c910*/  LEA.HI.X R9, R10, UR5, R21, 0x1, P2 ;  /* 0x000000050a097c11 */ /* 0x000fe200090f0c15 */
[-C--:B------:R-:W-:Y:S01]  /*c920*/  FMUL R123, R123, R23.reuse ;  /* 0x000000177b7b7220 */ /* 0x080fe20000400000 */
[----:B------:R-:W-:Y:S01]  /*c930*/  ISETP.GT.AND P2, PT, R0, RZ, P3 ;  /* 0x000000ff0000720c */ /* 0x000fe20001f44270 */
[-C--:B------:R-:W-:Y:S01]  /*c940*/  FMUL R124, R124, R23.reuse ;  /* 0x000000177c7c7220 */ /* 0x080fe20000400000 */
[----:B------:R-:W-:Y:S01]  /*c950*/  F2FP.BF16.F32.PACK_AB R4, RZ, R4 ;  /* 0x00000004ff04723e */ /* 0x000fe200000010ff */
[----:B------:R-:W-:Y:S01]  /*c960*/  FMUL R125, R125, R23 ;  /* 0x000000177d7d7220 */ /* 0x000fe20000400000 */
[----:B------:R-:W-:Y:S01]  /*c970*/  F2FP.BF16.F32.PACK_AB R3, RZ, R3 ;  /* 0x00000003ff03723e */ /* 0x000fe200000010ff */
[-C--:B------:R-:W-:Y:S01]  /*c980*/  FMUL R126, R126, R23.reuse ;  /* 0x000000177e7e7220 */ /* 0x080fe20000400000 */
[C---:B------:R-:W-:Y:S01]  /*c990*/  ISETP.GT.AND P3, PT, R0.reuse, 0x8, P3 ;  /* 0x000000080000780c */ /* 0x040fe20001f64270 */
[----:B------:R0:W-:Y:S01]  /*c9a0*/  @P1 STG.E.U16 desc[UR52][R8.64], R4 ;  /* 0x0000000408001986 */ /* 0x0001e2000c101534 */
[----:B------:R-:W-:Y:S01]  /*c9b0*/  ISETP.GT.AND P1, PT, R0, 0x8, P0 ;  /* 0x000000080000780c */ /* 0x000fe20000724270 */
[-C--:B------:R-:W-:Y:S01]  /*c9c0*/  FMUL R127, R127, R23.reuse ;  /* 0x000000177f7f7220 */ /* 0x080fe20000400000 */
[----:B------:R-:W-:Y:S01]  /*c9d0*/  LEA R6, P5, R6, R8, 0x4 ;  /* 0x0000000806067211 */ /* 0x000fe200078a20ff */
[-C--:B------:R-:W-:Y:S01]  /*c9e0*/  FMUL R128, R128, R23.reuse ;  /* 0x0000001780807220 */ /* 0x080fe20000400000 */
[----:B------:R-:W-:Y:S01]  /*c9f0*/  ISETP.GT.AND P0, PT, R2, 0x9, PT ;  /* 0x000000090200780c */ /* 0x000fe20003f04270 */
[----:B------:R-:W-:Y:S01]  /*ca00*/  FMUL R129, R129, R23 ;  /* 0x0000001781817220 */ /* 0x000fe20000400000 */
[----:B------:R-:W-:Y:S01]  /*ca10*/  @P2 MOV R5, R9 ;  /* 0x0000000900052202 */ /* 0x000fe20000000f00 */
[----:B------:R-:W-:Y:S01]  /*ca20*/  IMAD.X R7, R7, 0x1, R9, P5 ;  /* 0x0000000107077824 */ /* 0x000fe200028e0609 */
[----:B------:R-:W-:Y:S01]  /*ca30*/  F2FP.BF16.F32.PACK_AB R122, RZ, R122 ;  /* 0x0000007aff7a723e */ /* 0x000fe200000010ff */
[----:B------:R-:W-:Y:S01]  /*ca40*/  FMUL R130, R130, R23 ;  /* 0x0000001782827220 */ /* 0x000fe20000400000 */
[----:B------:R-:W-:Y:S01]  /*ca50*/  ISETP.GT.AND P5, PT, R0, RZ, P0 ;  /* 0x000000ff0000720c */ /* 0x000fe200007a4270 */
[----:B0-----:R-:W-:Y:S01]  /*ca60*/  @P2 IMAD.MOV.U32 R4, RZ, RZ, R8 ;  /* 0x000000ffff042224 */ /* 0x001fe200078e0008 */
[----:B------:R-:W-:Y:S01]  /*ca70*/  F2FP.BF16.F32.PACK_AB R123, RZ, R123 ;  /* 0x0000007bff7b723e */ /* 0x000fe200000010ff */
[-C--:B------:R-:W-:Y:S01]  /*ca80*/  FMUL R131, R131, R23.reuse ;  /* 0x0000001783837220 */ /* 0x080fe20000400000 */
[----:B------:R-:W-:Y:S01]  /*ca90*/  F2FP.BF16.F32.PACK_AB R124, RZ, R124 ;  /* 0x0000007cff7c723e */ /* 0x000fe200000010ff */
[-C--:B------:R-:W-:Y:S01]  /*caa0*/  FMUL R132, R132, R23.reuse ;  /* 0x0000001784847220 */ /* 0x080fe20000400000 */
[----:B------:R0:W-:Y:S01]  /*cab0*/  @P2 STG.E.U16 desc[UR52][R4.64+0x2], R3 ;  /* 0x0000020304002986 */ /* 0x0001e2000c101534 */
[----:B------:R-:W-:Y:S01]  /*cac0*/  ISETP.GT.AND P2, PT, R2, 0x8, PT ;  /* 0x000000080200780c */ /* 0x000fe20003f44270 */
[----:B------:R-:W-:Y:S01]  /*cad0*/  FMUL R133, R133, R23 ;  /* 0x0000001785857220 */ /* 0x000fe20000400000 */
[----:B------:R-:W-:Y:S01]  /*cae0*/  F2FP.BF16.F32.PACK_AB R125, RZ, R125 ;  /* 0x0000007dff7d723e */ /* 0x000fe200000010ff */
[----:B------:R-:W-:Y:S01]  /*caf0*/  @P1 STG.E.U16 desc[UR52][R6.64], R122 ;  /* 0x0000007a06001986 */ /* 0x000fe2000c101534 */
[----:B------:R-:W-:Y:S01]  /*cb00*/  ISETP.GT.AND P4, PT, R0, RZ, P2 ;  /* 0x000000ff0000720c */ /* 0x000fe20001784270 */
[-C--:B------:R-:W-:Y:S01]  /*cb10*/  FMUL R134, R134, R23.reuse ;  /* 0x0000001786867220 */ /* 0x080fe20000400000 */
[C---:B------:R-:W-:Y:S01]  /*cb20*/  ISETP.GT.AND P1, PT, R0.reuse, 0x8, P2 ;  /* 0x000000080000780c */ /* 0x040fe20001724270 */
[-C--:B------:R-:W-:Y:S01]  /*cb30*/  FMUL R135, R135, R23.reuse ;  /* 0x0000001787877220 */ /* 0x080fe20000400000 */
[----:B------:R-:W-:Y:S01]  /*cb40*/  ISETP.GT.AND P2, PT, R0, 0x8, P0 ;  /* 0x000000080000780c */ /* 0x000fe20000744270 */
[----:B------:R-:W-:Y:S01]  /*cb50*/  FMUL R136, R136, R23 ;  /* 0x0000001788887220 */ /* 0x000fe20000400000 */
[----:B------:R-:W-:Y:S01]  /*cb60*/  F2FP.BF16.F32.PACK_AB R126, RZ, R126 ;  /* 0x0000007eff7e723e */ /* 0x000fe200000010ff */
[----:B0-----:R-:W-:Y:S01]  /*cb70*/  @P3 IMAD.MOV.U32 R4, RZ, RZ, R6 ;  /* 0x000000ffff043224 */ /* 0x001fe200078e0006 */
[----:B------:R-:W-:Y:S01]  /*cb80*/  ISETP.GT.AND P0, PT, R2, 0x11, PT ;  /* 0x000000110200780c */ /* 0x000fe20003f04270 */
[----:B------:R-:W-:Y:S01]  /*cb90*/  @P3 IMAD.MOV.U32 R5, RZ, RZ, R7 ;  /* 0x000000ffff053224 */ /* 0x000fe200078e0007 */
        /* <DEDUP_REMOVED lines=8> */
[-C--:B------:R-:W-:Y:S01]  /*cc20*/  FMUL R140, R140, R23.reuse ;  /* 0x000000178c8c7220 */ /* 0x080fe20000400000 */
[----:B------:R-:W-:Y:S01]  /*cc30*/  F2FP.BF16.F32.PACK_AB R130, RZ, R130 ;  /* 0x00000082ff82723e */ /* 0x000fe200000010ff */
[----:B------:R-:W-:Y:S01]  /*cc40*/  FMUL R141, R141, R23 ;  /* 0x000000178d8d7220 */ /* 0x000fe20000400000 */
[----:B------:R-:W-:Y:S01]  /*cc50*/  F2FP.BF16.F32.PACK_AB R131, RZ, R131 ;  /* 0x00000083ff83723e */ /* 0x000fe200000010ff */
[-C--:B------:R-:W-:Y:S01]  /*cc60*/  FMUL R142, R142, R23.reuse ;  /* 0x000000178e8e7220 */ /* 0x080fe20000400000 */
[----:B------:R-:W-:Y:S01]  /*cc70*/  F2FP.BF16.F32.PACK_AB R132, RZ, R132 ;  /* 0x00000084ff84723e */ /* 0x000fe200000010ff */
[----:B------:R-:W-:Y:S01]  /*cc80*/  FMUL R143, R143, R23 ;  /* 0x000000178f8f7220 */ /* 0x000fe20000400000 */
[----:B------:R-:W-:Y:S01]  /*cc90*/  F2FP.BF16.F32.PACK_AB R133, RZ, R133 ;  /* 0x00000085ff85723e */ /* 0x000fe200000010ff */
[--C-:B0-----:R-:W-:Y:S01]  /*cca0*/  @P4 IMAD.MOV.U32 R4, RZ, RZ, R8.reuse ;  /* 0x000000ffff044224 */ /* 0x101fe200078e0008 */
[----:B------:R-:W-:Y:S01]  /*ccb0*/  @P4 MOV R5, R9 ;  /* 0x0000000900054202 */ /* 0x000fe20000000f00 */
[-C--:B------:R-:W-:Y:S01]  /*ccc0*/  FMUL R144, R144, R23.reuse ;  /* 0x0000001790907220 */ /* 0x080fe20000400000 */
[----:B------:R-:W-:Y:S01]  /*ccd0*/  F2FP.BF16.F32.PACK_AB R134, RZ, R134 ;  /* 0x00000086ff86723e */ /* 0x000fe200000010ff */
[----:B------:R-:W-:Y:S01]  /*cce0*/  FMUL R145, R145, R23 ;  /* 0x0000001791917220 */ /* 0x000fe20000400000 */
[----:B------:R-:W-:Y:S01]  /*ccf0*/  F2FP.BF16.F32.PACK_AB R135, RZ, R135 ;  /* 0x00000087ff87723e */ /* 0x000fe200000010ff */
[----:B------:R0:W-:Y:S01]  /*cd00*/  @P4 STG.E.U16 desc[UR52][R4.64+0x10], R124 ;  /* 0x0000107c04004986 */ /* 0x0001e2000c101534 */
[----:B------:R-:W-:Y:S01]  /*cd10*/  ISETP.GT.AND P4, PT, R0, RZ, P3 ;  /* 0x000000ff0000720c */ /* 0x000fe20001f84270 */
        /* <DEDUP_REMOVED lines=8> */
[----:B------:R-:W-:Y:S01]  /*cda0*/  FMUL R150, R150, R23 ;  /* 0x0000001796967220 */ /* 0x000fe20000400000 */
[----:B------:R-:W-:Y:S01]  /*cdb0*/  F2FP.BF16.F32.PACK_AB R140, RZ, R140 ;  /* 0x0000008cff8c723e */ /* 0x000fe200000010ff */
[----:B0-----:R-:W-:Y:S01]  /*cdc0*/  @P5 IMAD.MOV.U32 R4, RZ, RZ, R8 ;  /* 0x000000ffff045224 */ /* 0x001fe200078e0008 */
[----:B------:R-:W-:Y:S01]  /*cdd0*/  F2FP.BF16.F32.PACK_AB R141, RZ, R141 ;  /* 0x0000008dff8d723e */ /* 0x000fe200000010ff */
[----:B------:R-:W-:Y:S01]  /*cde0*/  @P5 IMAD.MOV.U32 R5, RZ, RZ, R9 ;  /* 0x000000ffff055224 */ /* 0x000fe200078e0009 */
[----:B------:R-:W-:Y:S01]  /*cdf0*/  F2FP.BF16.F32.PACK_AB R142, RZ, R142 ;  /* 0x0000008eff8e723e */ /* 0x000fe200000010ff */
[----:B------:R-:W-:Y:S01]  /*ce00*/  FMUL R151, R151, R23 ;  /* 0x0000001797977220 */ /* 0x000fe20000400000 */
[----:B------:R-:W-:Y:S01]  /*ce10*/  F2FP.BF16.F32.PACK_AB R143, RZ, R143 ;  /* 0x0000008fff8f723e */ /* 0x000fe200000010ff */
[-C--:B------:R-:W-:Y:S01]  /*ce20*/  FMUL R152, R152, R23.reuse ;  /* 0x0000001798987220 */ /* 0x080fe20000400000 */
        /* <DEDUP_REMOVED lines=14> */
[--C-:B------:R-:W-:Y:S01]  /*cf10*/  @P1 IMAD.MOV.U32 R5, RZ, RZ, R7.reuse ;  /* 0x000000ffff051224 */ /* 0x100fe200078e0007 */
[----:B------:R-:W-:Y:S01]  /*cf20*/  F2FP.BF16.F32.PACK_AB R150, RZ, R150 ;  /* 0x00000096ff96723e */ /* 0x000fe200000010ff */
[----:B------:R-:W-:Y:S01]  /*cf30*/  FMUL R158, R158, R23 ;  /* 0x000000179e9e7220 */ /* 0x000fe20000400000 */
[----:B------:R-:W-:Y:S01]  /*cf40*/  F2FP.BF16.F32.PACK_AB R151, RZ, R151 ;  /* 0x00000097ff97723e */ /* 0x000fe200000010ff */
[-C--:B------:R-:W-:Y:S01]  /*cf50*/  FMUL R159, R159, R23.reuse ;  /* 0x000000179f9f7220 */ /* 0x080fe20000400000 */
[----:B------:R0:W-:Y:S01]  /*cf60*/  @P1 STG.E.U16 desc[UR52][R4.64+0x10], R126 ;  /* 0x0000107e04001986 */ /* 0x0001e2000c101534 */
[----:B------:R-:W-:Y:S01]  /*cf70*/  ISETP.GT.AND P1, PT, R0, 0x8, P3 ;  /* 0x000000080000780c */ /* 0x000fe20001f24270 */
[-C--:B------:R-:W-:Y:S01]  /*cf80*/  FMUL R160, R160, R23.reuse ;  /* 0x00000017a0a07220 */ /* 0x080fe20000400000 */
[----:B------:R-:W-:Y:S01]  /*cf90*/  ISETP.GT.AND P3, PT, R2, 0x18, PT ;  /* 0x000000180200780c */ /* 0x000fe20003f64270 */
        /* <DEDUP_REMOVED lines=8> */
[----:B0-----:R-:W-:Y:S01]  /*d020*/  @P2 IMAD.MOV.U32 R5, RZ, RZ, R7 ;  /* 0x000000ffff052224 */ /* 0x001fe200078e0007 */
[----:B------:R-:W-:Y:S01]  /*d030*/  @P2 MOV R4, R6 ;  /* 0x0000000600042202 */ /* 0x000fe20000000f00 */
[-C--:B------:R-:W-:Y:S01]  /*d040*/  FMUL R165, R165, R23.reuse ;  /* 0x00000017a5a57220 */ /* 0x080fe20000400000 */
[----:B------:R-:W-:Y:S01]  /*d050*/  F2FP.BF16.F32.PACK_AB R156, RZ, R156 ;  /* 0x0000009cff9c723e */ /* 0x000fe200000010ff */
[----:B------:R-:W-:Y:S01]  /*d060*/  FMUL R166, R166, R23 ;  /* 0x00000017a6a67220 */ /* 0x000fe20000400000 */
[----:B------:R-:W-:Y:S01]  /*d070*/  F2FP.BF16.F32.PACK_AB R157, RZ, R157 ;  /* 0x0000009dff9d723e */ /* 0x000fe200000010ff */
        /* <DEDUP_REMOVED lines=13> */
[----:B------:R-:W-:Y:S01]  /*d150*/  F2FP.BF16.F32.PACK_AB R162, RZ, R162 ;  /* 0x000000a2ffa2723e */ /* 0x000fe200000010ff */
[----:B------:R-:W-:Y:S01]  /*d160*/  @P4 IMAD.MOV.U32 R5, RZ, RZ, R9 ;  /* 0x000000ffff054224 */ /* 0x000fe200078e0009 */
[----:B------:R-:W-:Y:S01]  /*d170*/  F2FP.BF16.F32.PACK_AB R163, RZ, R163 ;  /* 0x000000a3ffa3723e */ /* 0x000fe200000010ff */
[-C--:B------:R-:W-:Y:S01]  /*d180*/  FMUL R172, R172, R23.reuse ;  /* 0x00000017acac7220 */ /* 0x080fe20000400000 */
[----:B------:R-:W-:Y:S01]  /*d190*/  F2FP.BF16.F32.PACK_AB R164, RZ, R164 ;  /* 0x000000a4ffa4723e */ /* 0x000fe200000010ff */
[-C--:B------:R-:W-:Y:S01]  /*d1a0*/  FMUL R173, R173, R23.reuse ;  /* 0x00000017adad7220 */ /* 0x080fe20000400000 */
[----:B------:R0:W-:Y:S01]  /*d1b0*/  @P4 STG.E.U16 desc[UR52][R4.64+0x20], R128 ;  /* 0x0000208004004986 */ /* 0x0001e2000c101534 */
[----:B------:R-:W-:Y:S01]  /*d1c0*/  ISETP.GT.AND P4, PT, R0, RZ, P3 ;  /* 0x000000ff0000720c */ /* 0x000fe20001f84270 */
        /* <DEDUP_REMOVED lines=28> */
[--C-:B0-----:R-:W-:Y:S01]  /*d390*/  @P1 IMAD.MOV.U32 R4, RZ, RZ, R6.reuse ;  /* 0x000000ffff041224 */ /* 0x101fe200078e0006 */
        /* <DEDUP_REMOVED lines=19> */
[----:B------:R-:W-:Y:S01]  /*d4d0*/  F2FP.BF16.F32.PACK_AB R184, RZ, R184 ;  /* 0x000000b8ffb8723e */ /* 0x000fe200000010ff */
[----:B------:R-:W-:Y:S01]  /*d4e0*/  @P2 IMAD.MOV.U32 R5, RZ, RZ, R7 ;  /* 0x000000ffff052224 */ /* 0x000fe200078e0007 */
[----:B------:R-:W-:Y:S01]  /*d4f0*/  F2FP.BF16.F32.PACK_AB R185, RZ, R185 ;  /* 0x000000b9ffb9723e */ /* 0x000fe200000010ff */
[-C--:B------:R-:W-:Y:S01]  /*d500*/  FMUL R193, R193, R23.reuse ;  /* 0x00000017c1c17220 */ /* 0x080fe20000400000 */
[----:B------:R-:W-:Y:S01]  /*d510*/  F2FP.BF16.F32.PACK_AB R186, RZ, R186 ;  /* 0x000000baffba723e */ /* 0x000fe200000010ff */
[-C--:B------:R-:W-:Y:S01]  /*d520*/  FMUL R194, R194, R23.reuse ;  /* 0x00000017c2c27220 */ /* 0x080fe20000400000 */
[----:B------:R0:W-:Y:S01]  /*d530*/  @P2 STG.E.U16 desc[UR52][R4.64+0x22], R131 ;  /* 0x0000228304002986 */ /* 0x0001e2000c101534 */
[----:B------:R-:W-:Y:S01]  /*d540*/  ISETP.GT.AND P2, PT, R0, 0x8, P0 ;  /* 0x000000080000780c */ /* 0x000fe20000744270 */
[-C--:B------:R-:W-:Y:S01]  /*d550*/  FMUL R195, R195, R23.reuse ;  /* 0x00000017c3c37220 */ /* 0x080fe20000400000 */
        /* <DEDUP_REMOVED lines=9> */
[--C-:B0-----:R-:W-:Y:S01]  /*d5f0*/  @P4 IMAD.MOV.U32 R5, RZ, RZ, R9.reuse ;  /* 0x000000ffff054224 */ /* 0x101fe200078e0009 */
[----:B------:R-:W-:Y:S01]  /*d600*/  @P4 MOV R4, R8 ;  /* 0x0000000800044202 */ /* 0x000fe20000000f00 */
[----:B------:R-:W-:Y:S01]  /*d610*/  FMUL R200, R200, R23 ;  /* 0x00000017c8c87220 */ /* 0x000fe20000400000 */
[----:B------:R-:W-:Y:S01]  /*d620*/  F2FP.BF16.F32.PACK_AB R191, RZ, R191 ;  /* 0x000000bfffbf723e */ /* 0x000fe200000010ff */
[-C--:B------:R-:W-:Y:S01]  /*d630*/  FMUL R201, R201, R23.reuse ;  /* 0x00000017c9c97220 */ /* 0x080fe20000400000 */
[----:B------:R-:W-:Y:S01]  /*d640*/  F2FP.BF16.F32.PACK_AB R192, RZ, R192 ;  /* 0x000000c0ffc0723e */ /* 0x000fe200000010ff */
        /* <DEDUP_REMOVED lines=87> */
[----:B0-----:R-:W-:Y:S01]  /*dbc0*/  @P5 IMAD.MOV.U32 R5, RZ, RZ, R9 ;  /* 0x000000ffff055224 */ /* 0x001fe200078e0009 */
        /* <DEDUP_REMOVED lines=206> */
[----:B------:R-:W-:-:S02]  /*e8b0*/  F2FP.BF16.F32.PACK_AB R113, RZ, R113 ;  /* 0x00000071ff71723e */ /* 0x000fc400000010ff */
[----:B------:R-:W-:Y:S02]  /*e8c0*/  F2FP.BF16.F32.PACK_AB R114, RZ, R114 ;  /* 0x00000072ff72723e */ /* 0x000fe400000010ff */
[----:B------:R0:W-:Y:S01]  /*e8d0*/  @P4 STG.E.U16 desc[UR52][R4.64+0x70], R148 ;  /* 0x0000709404004986 */ /* 0x0001e2000c101534 */
[----:B------:R-:W-:Y:S02]  /*e8e0*/  ISETP.GT.AND P4, PT, R0, RZ, P3 ;  /* 0x000000ff0000720c */ /* 0x000fe40001f84270 */
[----:B------:R-:W-:Y:S02]  /*e8f0*/  F2FP.BF16.F32.PACK_AB R115, RZ, R115 ;  /* 0x00000073ff73723e */ /* 0x000fe400000010ff */
[----:B------:R-:W-:Y:S02]  /*e900*/  F2FP.BF16.F32.PACK_AB R116, RZ, R116 ;  /* 0x00000074ff74723e */ /* 0x000fe400000010ff */
[----:B------:R-:W-:Y:S02]  /*e910*/  F2FP.BF16.F32.PACK_AB R117, RZ, R117 ;  /* 0x00000075ff75723e */ /* 0x000fe400000010ff */
[----:B------:R-:W-:-:S02]  /*e920*/  F2FP.BF16.F32.PACK_AB R118, RZ, R118 ;  /* 0x00000076ff76723e */ /* 0x000fc400000010ff */
[----:B------:R-:W-:Y:S01]  /*e930*/  F2FP.BF16.F32.PACK_AB R119, RZ, R119 ;  /* 0x00000077ff77723e */ /* 0x000fe200000010ff */
[----:B0-----:R-:W-:Y:S01]  /*e940*/  @P5 IMAD.MOV.U32 R4, RZ, RZ, R8 ;  /* 0x000000ffff045224 */ /* 0x001fe200078e0008 */
[----:B------:R-:W-:-:S05]  /*e950*/  @P5 MOV R5, R9 ;  /* 0x0000000900055202 */ /* 0x000fca0000000f00 */
[----:B------:R0:W-:Y:S01]  /*e960*/  @P5 STG.E.U16 desc[UR52][R4.64+0x72], R149 ;  /* 0x0000729504005986 */ /* 0x0001e2000c101534 */
[----:B------:R-:W-:Y:S01]  /*e970*/  ISETP.GT.AND P5, PT, R0, RZ, P0 ;  /* 0x000000ff0000720c */ /* 0x000fe200007a4270 */
[----:B0-----:R-:W-:Y:S02]  /*e980*/  @P1 IMAD.MOV.U32 R4, RZ, RZ, R6 ;  /* 0x000000ffff041224 */ /* 0x001fe400078e0006 */
[----:B------:R-:W-:-:S05]  /*e990*/  @P1 IMAD.MOV.U32 R5, RZ, RZ, R7 ;  /* 0x000000ffff051224 */ /* 0x000fca00078e0007 */
[----:B------:R0:W-:Y:S01]  /*e9a0*/  @P1 STG.E.U16 desc[UR52][R4.64+0x70], R150 ;  /* 0x0000709604001986 */ /* 0x0001e2000c101534 */
[----:B------:R-:W-:Y:S02]  /*e9b0*/  ISETP.GT.AND P1, PT, R0, 0x8, P3 ;  /* 0x000000080000780c */ /* 0x000fe40001f24270 */
[----:B------:R-:W-:Y:S01]  /*e9c0*/  ISETP.GT.AND P3, PT, R2, 0x48, PT ;  /* 0x000000480200780c */ /* 0x000fe20003f64270 */
[----:B0-----:R-:W-:Y:S02]  /*e9d0*/  @P2 IMAD.MOV.U32 R4, RZ, RZ, R6 ;  /* 0x000000ffff042224 */ /* 0x001fe400078e0006 */
[----:B------:R-:W-:-:S05]  /*e9e0*/  @P2 IMAD.MOV.U32 R5, RZ, RZ, R7 ;  /* 0x000000ffff052224 */ /* 0x000fca00078e0007 */
[----:B------:R0:W-:Y:S01]  /*e9f0*/  @P2 STG.E.U16 desc[UR52][R4.64+0x72], R151 ;  /* 0x0000729704002986 */ /* 0x0001e2000c101534 */
[----:B------:R-:W-:Y:S02]  /*ea00*/  ISETP.GT.AND P2, PT, R0, 0x8, P0 ;  /* 0x000000080000780c */ /* 0x000fe40000744270 */
[----:B------:R-:W-:Y:S02]  /*ea10*/  ISETP.GT.AND P0, PT, R2, 0x49, PT ;  /* 0x000000490200780c */ /* 0x000fe40003f04270 */
[----:B0-----:R-:W-:Y:S01]  /*ea20*/  @P4 MOV R4, R8 ;  /* 0x0000000800044202 */ /* 0x001fe20000000f00 */
[----:B------:R-:W-:-:S05]  /*ea30*/  @P4 IMAD.MOV.U32 R5, RZ, RZ, R9 ;  /* 0x000000ffff054224 */ /* 0x000fca00078e0009 */
[----:B------:R0:W-:Y:S01]  /*ea40*/  @P4 STG.E.U16 desc[UR52][R4.64+0x80], R152 ;  /* 0x0000809804004986 */ /* 0x0001e2000c101534 */
[----:B------:R-:W-:Y:S01]  /*ea50*/  ISETP.GT.AND P4, PT, R0, RZ, P3 ;  /* 0x000000ff0000720c */ /* 0x000fe20001f84270 */
[----:B0-----:R-:W-:Y:S02]  /*ea60*/  @P5 IMAD.MOV.U32 R4, RZ, RZ, R8 ;  /* 0x000000ffff045224 */ /* 0x001fe400078e0008 */
[----:B------:R-:W-:-:S05]  /*ea70*/  @P5 IMAD.MOV.U32 R5, RZ, RZ, R9 ;  /* 0x000000ffff055224 */ /* 0x000fca00078e0009 */
[----:B------:R0:W-:Y:S01]  /*ea80*/  @P5 STG.E.U16 desc[UR52][R4.64+0x82], R153 ;  /* 0x0000829904005986 */ /* 0x0001e2000c101534 */
[----:B------:R-:W-:Y:S01]  /*ea90*/  ISETP.GT.AND P5, PT, R0, RZ, P0 ;  /* 0x000000ff0000720c */ /* 0x000fe200007a4270 */
[----:B0-----:R-:W-:Y:S01]  /*eaa0*/  @P1 IMAD.MOV.U32 R4, RZ, RZ, R6 ;  /* 0x000000ffff041224 */ /* 0x001fe200078e0006 */
[----:B------:R-:W-:-:S05]  /*eab0*/  @P1 MOV R5, R7 ;  /* 0x0000000700051202 */ /* 0x000fca0000000f00 */
[----:B------:R0:W-:Y:S01]  /*eac0*/  @P1 STG.E.U16 desc[UR52][R4.64+0x80], R154 ;  /* 0x0000809a04001986 */ /* 0x0001e2000c101534 */
[----:B------:R-:W-:Y:S02]  /*ead0*/  ISETP.GT.AND P1, PT, R0, 0x8, P3 ;  /* 0x000000080000780c */ /* 0x000fe40001f24270 */
[----:B------:R-:W-:Y:S01]  /*eae0*/  ISETP.GT.AND P3, PT, R2, 0x50, PT ;  /* 0x000000500200780c */ /* 0x000fe20003f64270 */
        /* <DEDUP_REMOVED lines=8> */
[----:B------:R-:W-:Y:S02]  /*eb70*/  ISETP.GT.AND P4, PT, R0, RZ, P3 ;  /* 0x000000ff0000720c */ /* 0x000fe40001f84270 */
[----:B0-----:R-:W-:Y:S01]  /*eb80*/  @P5 MOV R4, R8 ;  /* 0x0000000800045202 */ /* 0x001fe20000000f00 */
[----:B------:R-:W-:-:S05]  /*eb90*/  @P5 IMAD.MOV.U32 R5, RZ, RZ, R9 ;  /* 0x000000ffff055224 */ /* 0x000fca00078e0009 */
[----:B------:R0:W-:Y:S01]  /*eba0*/  @P5 STG.E.U16 desc[UR52][R4.64+0x92], R157 ;  /* 0x0000929d04005986 */ /* 0x0001e2000c101534 */
[----:B------:R-:W-:Y:S01]  /*ebb0*/  ISETP.GT.AND P5, PT, R0, RZ, P0 ;  /* 0x000000ff0000720c */ /* 0x000fe200007a4270 */
[----:B0-----:R-:W-:Y:S02]  /*ebc0*/  @P1 IMAD.MOV.U32 R4, RZ, RZ, R6 ;  /* 0x000000ffff041224 */ /* 0x001fe400078e0006 */
[----:B------:R-:W-:-:S05]  /*ebd0*/  @P1 IMAD.MOV.U32 R5, RZ, RZ, R7 ;  /* 0x000000ffff051224 */ /* 0x000fca00078e0007 */
[----:B------:R0:W-:Y:S01]  /*ebe0*/  @P1 STG.E.U16 desc[UR52][R4.64+0x90], R158 ;  /* 0x0000909e04001986 */ /* 0x0001e2000c101534 */
[----:B------:R-:W-:Y:S02]  /*ebf0*/  ISETP.GT.AND P1, PT, R0, 0x8, P3 ;  /* 0x000000080000780c */ /* 0x000fe40001f24270 */
[----:B------:R-:W-:Y:S01]  /*ec00*/  ISETP.GT.AND P3, PT, R2, 0x58, PT ;  /* 0x000000580200780c */ /* 0x000fe20003f64270 */
        /* <DEDUP_REMOVED lines=8> */
[----:B------:R-:W-:Y:S01]  /*ec90*/  ISETP.GT.AND P4, PT, R0, RZ, P3 ;  /* 0x000000ff0000720c */ /* 0x000fe20001f84270 */
[----:B0-----:R-:W-:Y:S02]  /*eca0*/  @P5 IMAD.MOV.U32 R4, RZ, RZ, R8 ;  /* 0x000000ffff045224 */ /* 0x001fe400078e0008 */
[----:B------:R-:W-:-:S05]  /*ecb0*/  @P5 IMAD.MOV.U32 R5, RZ, RZ, R9 ;  /* 0x000000ffff055224 */ /* 0x000fca00078e0009 */
[----:B------:R0:W-:Y:S01]  /*ecc0*/  @P5 STG.E.U16 desc[UR52][R4.64+0xa2], R161 ;  /* 0x0000a2a104005986 */ /* 0x0001e2000c101534 */
[----:B------:R-:W-:Y:S02]  /*ecd0*/  ISETP.GT.AND P5, PT, R0, RZ, P0 ;  /* 0x000000ff0000720c */ /* 0x000fe400007a4270 */
[----:B0-----:R-:W-:Y:S01]  /*ece0*/  @P1 MOV R4, R6 ;  /* 0x0000000600041202 */ /* 0x001fe20000000f00 */
        /* <DEDUP_REMOVED lines=12> */
[----:B------:R-:W-:Y:S01]  /*edb0*/  ISETP.GT.AND P4, PT, R0, RZ, P3 ;  /* 0x000000ff0000720c */ /* 0x000fe20001f84270 */
[----:B0-----:R-:W-:Y:S02]  /*edc0*/  @P5 IMAD.MOV.U32 R4, RZ, RZ, R8 ;  /* 0x000000ffff045224 */ /* 0x001fe400078e0008 */
[----:B------:R-:W-:-:S05]  /*edd0*/  @P5 IMAD.MOV.U32 R5, RZ, RZ, R9 ;  /* 0x000000ffff055224 */ /* 0x000fca00078e0009 */
[----:B------:R0:W-:Y:S01]  /*ede0*/  @P5 STG.E.U16 desc[UR52][R4.64+0xb2], R165 ;  /* 0x0000b2a504005986 */ /* 0x0001e2000c101534 */
[----:B------:R-:W-:Y:S01]  /*edf0*/  ISETP.GT.AND P5, PT, R0, RZ, P0 ;  /* 0x000000ff0000720c */ /* 0x000fe200007a4270 */
        /* <DEDUP_REMOVED lines=13> */
[----:B------:R-:W-:Y:S01]  /*eed0*/  ISETP.GT.AND P4, PT, R0, RZ, P3 ;  /* 0x000000ff0000720c */ /* 0x000fe20001f84270 */
        /* <DEDUP_REMOVED lines=165> */
[C---:B------:R-:W-:Y:S02]  /*f930*/  ISETP.GT.AND P5, PT, R0.reuse, RZ, P0 ;  /* 0x000000ff0000720c */ /* 0x040fe400007a4270 */
[----:B------:R-:W-:Y:S01]  /*f940*/  ISETP.GT.AND P0, PT, R0, 0x8, P0 ;  /* 0x000000080000780c */ /* 0x000fe20000704270 */
[----:B0-----:R-:W-:Y:S02]  /*f950*/  @P1 IMAD.MOV.U32 R4, RZ, RZ, R6 ;  /* 0x000000ffff041224 */ /* 0x001fe400078e0006 */
[----:B------:R-:W-:-:S05]  /*f960*/  @P1 IMAD.MOV.U32 R5, RZ, RZ, R7 ;  /* 0x000000ffff051224 */ /* 0x000fca00078e0007 */
[----:B------:R0:W-:Y:S01]  /*f970*/  @P1 STG.E.U16 desc[UR52][R4.64+0x150], R206 ;  /* 0x000150ce04001986 */ /* 0x0001e2000c101534 */
        /* <DEDUP_REMOVED lines=13> */
[C---:B------:R-:W-:Y:S02]  /*fa50*/  ISETP.GT.AND P5, PT, R0.reuse, RZ, P1 ;  /* 0x000000ff0000720c */ /* 0x040fe40000fa4270 */
[----:B------:R-:W-:Y:S01]  /*fa60*/  ISETP.GT.AND P1, PT, R0, 0x8, P1 ;  /* 0x000000080000780c */ /* 0x000fe20000f24270 */
        /* <DEDUP_REMOVED lines=362> */
[C---:B------:R-:W-:Y:S02]  /*11110*/  ISETP.GT.AND P1, PT, R0.reuse, 0x8, P2 ;  /* 0x000000080000780c */ /* 0x040fe40001724270 */
        /* <DEDUP_REMOVED lines=13> */
[C---:B------:R-:W-:Y:S02]  /*111f0*/  ISETP.GT.AND P5, PT, R0.reuse, RZ, P0 ;  /* 0x000000ff0000720c */ /* 0x040fe400007a4270 */
[----:B------:R-:W-:Y:S01]  /*11200*/  ISETP.GT.AND P0, PT, R0, 0x8, P0 ;  /* 0x000000080000780c */ /* 0x000fe20000704270 */
[----:B0-----:R-:W-:Y:S01]  /*11210*/  @P1 IMAD.MOV.U32 R4, RZ, RZ, R6 ;  /* 0x000000ffff041224 */ /* 0x001fe200078e0006 */
[----:B------:R-:W-:-:S05]  /*11220*/  @P1 MOV R5, R7 ;  /* 0x0000000700051202 */ /* 0x000fca0000000f00 */
[----:B------:R0:W-:Y:S01]  /*11230*/  @P1 STG.E.U16 desc[UR52][R4.64+0x2b0], R102 ;  /* 0x0002b06604001986 */ /* 0x0001e2000c101534 */
[----:B------:R-:W-:Y:S02]  /*11240*/  ISETP.GT.AND P1, PT, R0, 0x8, P3 ;  /* 0x000000080000780c */ /* 0x000fe40001f24270 */
[----:B------:R-:W-:Y:S01]  /*11250*/  ISETP.GT.AND P3, PT, R2, 0x170, PT ;  /* 0x000001700200780c */ /* 0x000fe20003f64270 */
[----:B0-----:R-:W-:Y:S02]  /*11260*/  @P2 IMAD.MOV.U32 R4, RZ, RZ, R6 ;  /* 0x000000ffff042224 */ /* 0x001fe400078e0006 */
[----:B------:R-:W-:-:S05]  /*11270*/  @P2 IMAD.MOV.U32 R5, RZ, RZ, R7 ;  /* 0x000000ffff052224 */ /* 0x000fca00078e0007 */
[----:B------:R0:W-:Y:S02]  /*11280*/  @P2 STG.E.U16 desc[UR52][R4.64+0x2b2], R103 ;  /* 0x0002b26704002986 */ /* 0x0001e4000c101534 */
[----:B0-----:R-:W-:Y:S02]  /*11290*/  @P4 IMAD.MOV.U32 R4, RZ, RZ, R8 ;  /* 0x000000ffff044224 */ /* 0x001fe400078e0008 */
[----:B------:R-:W-:-:S05]  /*112a0*/  @P4 IMAD.MOV.U32 R5, RZ, RZ, R9 ;  /* 0x000000ffff054224 */ /* 0x000fca00078e0009 */
[----:B------:R0:W-:Y:S01]  /*112b0*/  @P4 STG.E.U16 desc[UR52][R4.64+0x2c0], R104 ;  /* 0x0002c06804004986 */ /* 0x0001e2000c101534 */
[----:B------:R-:W-:-:S04]  /*112c0*/  ISETP.GT.AND P4, PT, R2, 0x168, PT ;  /* 0x000001680200780c */ /* 0x000fc80003f84270 */
[C---:B------:R-:W-:Y:S02]  /*112d0*/  ISETP.GT.AND P2, PT, R0.reuse, RZ, P4 ;  /* 0x000000ff0000720c */ /* 0x040fe40002744270 */
[----:B------:R-:W-:Y:S02]  /*112e0*/  ISETP.GT.AND P4, PT, R0, 0x8, P4 ;  /* 0x000000080000780c */ /* 0x000fe40002784270 */
[----:B0-----:R-:W-:Y:S01]  /*112f0*/  @P5 MOV R4, R8 ;  /* 0x0000000800045202 */ /* 0x001fe20000000f00 */
[----:B------:R-:W-:-:S05]  /*11300*/  @P5 IMAD.MOV.U32 R5, RZ, RZ, R9 ;  /* 0x000000ffff055224 */ /* 0x000fca00078e0009 */
[----:B------:R0:W-:Y:S01]  /*11310*/  @P5 STG.E.U16 desc[UR52][R4.64+0x2c2], R105 ;  /* 0x0002c26904005986 */ /* 0x0001e2000c101534 */
[----:B------:R-:W-:-:S04]  /*11320*/  ISETP.GT.AND P5, PT, R2, 0x169, PT ;  /* 0x000001690200780c */ /* 0x000fc80003fa4270 */
[----:B------:R-:W-:Y:S01]  /*11330*/  ISETP.GT.AND P6, PT, R0, RZ, P5 ;  /* 0x000000ff0000720c */ /* 0x000fe20002fc4270 */
[----:B0-----:R-:W-:Y:S02]  /*11340*/  @P1 IMAD.MOV.U32 R4, RZ, RZ, R6 ;  /* 0x000000ffff041224 */ /* 0x001fe400078e0006 */
[----:B------:R-:W-:-:S10]  /*11350*/  @P1 IMAD.MOV.U32 R5, RZ, RZ, R7 ;  /* 0x000000ffff051224 */ /* 0x000fd400078e0007 */
[----:B------:R-:W-:Y:S01]  /*11360*/  @P6 IMAD.MOV.U32 R3, RZ, RZ, R9 ;  /* 0x000000ffff036224 */ /* 0x000fe200078e0009 */
[----:B------:R0:W-:Y:S01]  /*11370*/  @P1 STG.E.U16 desc[UR52][R4.64+0x2c0], R106 ;  /* 0x0002c06a04001986 */ /* 0x0001e2000c101534 */
[----:B------:R-:W-:Y:S01]  /*11380*/  ISETP.GT.AND P1, PT, R2, 0x178, PT ;  /* 0x000001780200780c */ /* 0x000fe20003f24270 */
[----:B0-----:R-:W-:Y:S01]  /*11390*/  @P0 IMAD.MOV.U32 R4, RZ, RZ, R6 ;  /* 0x000000ffff040224 */ /* 0x001fe200078e0006 */
[----:B------:R-:W-:-:S05]  /*113a0*/  @P0 MOV R5, R7 ;  /* 0x0000000700050202 */ /* 0x000fca0000000f00 */
[----:B------:R0:W-:Y:S01]  /*113b0*/  @P0 STG.E.U16 desc[UR52][R4.64+0x2c2], R107 ;  /* 0x0002c26b04000986 */ /* 0x0001e2000c101534 */
[----:B------:R-:W-:Y:S01]  /*113c0*/  ISETP.GT.AND P0, PT, R2, 0x179, PT ;  /* 0x000001790200780c */ /* 0x000fe20003f04270 */
[----:B0-----:R-:W-:Y:S02]  /*113d0*/  @P2 IMAD.MOV.U32 R4, RZ, RZ, R8 ;  /* 0x000000ffff042224 */ /* 0x001fe400078e0008 */
[----:B------:R-:W-:-:S05]  /*113e0*/  @P2 IMAD.MOV.U32 R5, RZ, RZ, R9 ;  /* 0x000000ffff052224 */ /* 0x000fca00078e0009 */
[----:B------:R-:W-:Y:S01]  /*113f0*/  @P2 STG.E.U16 desc[UR52][R4.64+0x2d0], R108 ;  /* 0x0002d06c04002986 */ /* 0x000fe2000c101534 */
[----:B------:R-:W-:Y:S01]  /*11400*/  ISETP.GT.AND P2, PT, R2, 0x171, PT ;  /* 0x000001710200780c */ /* 0x000fe20003f44270 */
[----:B------:R-:W-:-:S05]  /*11410*/  @P6 IMAD.MOV.U32 R2, RZ, RZ, R8 ;  /* 0x000000ffff026224 */ /* 0x000fca00078e0008 */
[----:B------:R0:W-:Y:S01]  /*11420*/  @P6 STG.E.U16 desc[UR52][R2.64+0x2d2], R109 ;  /* 0x0002d26d02006986 */ /* 0x0001e2000c101534 */
[C---:B------:R-:W-:Y:S02]  /*11430*/  ISETP.GT.AND P6, PT, R0.reuse, 0x8, P5 ;  /* 0x000000080000780c */ /* 0x040fe40002fc4270 */
[C---:B------:R-:W-:Y:S02]  /*11440*/  ISETP.GT.AND P5, PT, R0.reuse, RZ, P3 ;  /* 0x000000ff0000720c */ /* 0x040fe40001fa4270 */
[----:B------:R-:W-:Y:S02]  /*11450*/  ISETP.GT.AND P3, PT, R0, 0x8, P3 ;  /* 0x000000080000780c */ /* 0x000fe40001f64270 */
[----:B0-----:R-:W-:Y:S01]  /*11460*/  @P4 MOV R2, R6 ;  /* 0x0000000600024202 */ /* 0x001fe20000000f00 */
[----:B------:R-:W-:-:S05]  /*11470*/  @P4 IMAD.MOV.U32 R3, RZ, RZ, R7 ;  /* 0x000000ffff034224 */ /* 0x000fca00078e0007 */
[----:B------:R0:W-:Y:S01]  /*11480*/  @P4 STG.E.U16 desc[UR52][R2.64+0x2d0], R110 ;  /* 0x0002d06e02004986 */ /* 0x0001e2000c101534 */
[C---:B------:R-:W-:Y:S02]  /*11490*/  ISETP.GT.AND P4, PT, R0.reuse, RZ, P2 ;  /* 0x000000ff0000720c */ /* 0x040fe40001784270 */
[----:B------:R-:W-:Y:S01]  /*114a0*/  ISETP.GT.AND P2, PT, R0, 0x8, P2 ;  /* 0x000000080000780c */ /* 0x000fe20001744270 */
        /* <DEDUP_REMOVED lines=8> */
[C---:B------:R-:W-:Y:S02]  /*11530*/  ISETP.GT.AND P5, PT, R0.reuse, RZ, P0 ;  /* 0x000000ff0000720c */ /* 0x040fe400007a4270 */
[----:B------:R-:W-:Y:S01]  /*11540*/  ISETP.GT.AND P0, PT, R0, 0x8, P0 ;  /* 0x000000080000780c */ /* 0x000fe20000704270 */
[----:B0-----:R-:W-:Y:S02]  /*11550*/  @P4 IMAD.MOV.U32 R2, RZ, RZ, R8 ;  /* 0x000000ffff024224 */ /* 0x001fe400078e0008 */
[----:B------:R-:W-:-:S05]  /*11560*/  @P4 IMAD.MOV.U32 R3, RZ, RZ, R9 ;  /* 0x000000ffff034224 */ /* 0x000fca00078e0009 */
[----:B------:R0:W-:Y:S02]  /*11570*/  @P4 STG.E.U16 desc[UR52][R2.64+0x2e2], R113 ;  /* 0x0002e27102004986 */ /* 0x0001e4000c101534 */
[----:B0-----:R-:W-:Y:S02]  /*11580*/  @P3 IMAD.MOV.U32 R2, RZ, RZ, R6 ;  /* 0x000000ffff023224 */ /* 0x001fe400078e0006 */
[----:B------:R-:W-:-:S05]  /*11590*/  @P3 IMAD.MOV.U32 R3, RZ, RZ, R7 ;  /* 0x000000ffff033224 */ /* 0x000fca00078e0007 */
[----:B------:R0:W-:Y:S02]  /*115a0*/  @P3 STG.E.U16 desc[UR52][R2.64+0x2e0], R114 ;  /* 0x0002e07202003986 */ /* 0x0001e4000c101534 */
[----:B0-----:R-:W-:Y:S01]  /*115b0*/  @P2 MOV R2, R6 ;  /* 0x0000000600022202 */ /* 0x001fe20000000f00 */
[----:B------:R-:W-:-:S05]  /*115c0*/  @P2 IMAD.MOV.U32 R3, RZ, RZ, R7 ;  /* 0x000000ffff032224 */ /* 0x000fca00078e0007 */
[----:B------:R0:W-:Y:S02]  /*115d0*/  @P2 STG.E.U16 desc[UR52][R2.64+0x2e2], R115 ;  /* 0x0002e27302002986 */ /* 0x0001e4000c101534 */
[----:B0-----:R-:W-:Y:S02]  /*115e0*/  @P6 IMAD.MOV.U32 R2, RZ, RZ, R8 ;  /* 0x000000ffff026224 */ /* 0x001fe400078e0008 */
[----:B------:R-:W-:-:S05]  /*115f0*/  @P6 IMAD.MOV.U32 R3, RZ, RZ, R9 ;  /* 0x000000ffff036224 */ /* 0x000fca00078e0009 */
[----:B------:R0:W-:Y:S04]  /*11600*/  @P6 STG.E.U16 desc[UR52][R2.64+0x2f0], R116 ;  /* 0x0002f07402006986 */ /* 0x0001e8000c101534 */
[----:B------:R1:W-:Y:S01]  /*11610*/  @P5 STG.E.U16 desc[UR52][R8.64+0x2f2], R117 ;  /* 0x0002f27508005986 */ /* 0x0003e2000c101534 */
[----:B0-----:R-:W-:Y:S01]  /*11620*/  @P1 IMAD.MOV.U32 R2, RZ, RZ, R6 ;  /* 0x000000ffff021224 */ /* 0x001fe200078e0006 */
[----:B------:R-:W-:-:S05]  /*11630*/  @P1 MOV R3, R7 ;  /* 0x0000000700031202 */ /* 0x000fca0000000f00 */
[----:B------:R1:W-:Y:S04]  /*11640*/  @P1 STG.E.U16 desc[UR52][R2.64+0x2f0], R118 ;  /* 0x0002f07602001986 */ /* 0x0003e8000c101534 */
[----:B------:R1:W-:Y:S02]  /*11650*/  @P0 STG.E.U16 desc[UR52][R6.64+0x2f2], R119 ;  /* 0x0002f27706000986 */ /* 0x0003e4000c101534 */
.L_x_413:
[----:B------:R-:W-:Y:S05]  /*11660*/  BSYNC B0 ;  /* 0x0000000000007941 */ /* 0x000fea0003800000 */
.L_x_31:
[----:B-1----:R-:W-:Y:S01]  /*11670*/  IMAD.U32 R0, RZ, RZ, UR47 ;  /* 0x0000002fff007e24 */ /* 0x002fe2000f8e00ff */
[----:B------:R-:W-:Y:S01]  /*11680*/  ULDC.64 UR4, c[0x0][0x650] ;  /* 0x0001940000047ab9 */ /* 0x000fe20000000a00 */
[----:B------:R-:W-:Y:S01]  /*11690*/  IMAD.U32 R2, RZ, RZ, UR50 ;  /* 0x00000032ff027e24 */ /* 0x000fe2000f8e00ff */
[----:B-----5:R-:W-:Y:S01]  /*116a0*/  MOV R18, 0xffffffff ;  /* 0xffffffff00127802 */ /* 0x020fe20000000f00 */
[----:B------:R1:W-:Y:S01]  /*116b0*/  SYNCS.ARRIVE.TRANS64.A1T0 RZ, [R0+UR42], RZ ;  /* 0x000000ff00ff79a7 */ /* 0x0003e2000810002a */
[----:B------:R-:W-:Y:S02]  /*116c0*/  IMAD.U32 R3, RZ, RZ, UR51 ;  /* 0x00000033ff037e24 */ /* 0x000fe4000f8e00ff */
[----:B------:R-:W-:Y:S01]  /*116d0*/  LEA R16, P0, R2, R16, 0x1 ;  /* 0x0000001002107211 */ /* 0x000fe200078008ff */
[----:B------:R-:W-:Y:S02]  /*116e0*/  IMAD.MOV.U32 R19, RZ, RZ, -0x1 ;  /* 0xffffffffff137424 */ /* 0x000fe400078e00ff */
[----:B-1----:R-:W-:-:S05]  /*116f0*/  IMAD.U32 R0, RZ, RZ, UR39 ;  /* 0x00000027ff007e24 */ /* 0x002fca000f8e00ff */
[--C-:B------:R-:W-:Y:S01]  /*11700*/  LEA.HI.X R17, R2, R17, R0.reuse, 0x1, P0 ;  /* 0x0000001102117211 */ /* 0x100fe200000f0c00 */
[----:B------:R-:W-:Y:S01]  /*11710*/  IMAD.MOV.U32 R2, RZ, RZ, -0x1 ;  /* 0xffffffffff027424 */ /* 0x000fe200078e00ff */
[----:B------:R-:W-:Y:S02]  /*11720*/  ISETP.GE.U32.AND P0, PT, R16, UR4, PT ;  /* 0x0000000410007c0c */ /* 0x000fe4000bf06070 */
[----:B------:R-:W-:Y:S02]  /*11730*/  PRMT R0, RZ, 0x7610, R0 ;  /* 0x00007610ff007816 */ /* 0x000fe40000000000 */
[----:B------:R-:W-:-:S13]  /*11740*/  ISETP.GE.U32.AND.EX P0, PT, R17, UR5, PT, P0 ;  /* 0x0000000511007c0c */ /* 0x000fda000bf06100 */
[----:B------:R-:W-:Y:S05]  /*11750*/  @P0 BRA `(.L_x_414) ;  /* 0x00000004008c0947 */ /* 0x000fea0003800000 */
[----:B------:R-:W1:Y:S01]  /*11760*/  S2UR UR6, SR_CTAID.X ;  /* 0x00000000000679c3 */ /* 0x000e620000002500 */
[----:B------:R-:W-:Y:S01]  /*11770*/  ULDC.64 UR4, c[0x0][0x628] ;  /* 0x00018a0000047ab9 */ /* 0x000fe20000000a00 */
[----:B------:R-:W-:Y:S01]  /*11780*/  ULDC UR7, c[0x0][0x150] ;  /* 0x0000540000077ab9 */ /* 0x000fe20000000800 */
[----:B------:R-:W-:Y:S01]  /*11790*/  ISETP.NE.U32.AND P0, PT, RZ, UR4, PT ;  /* 0x00000004ff007c0c */ /* 0x000fe2000bf05070 */
[----:B------:R-:W-:Y:S01]  /*117a0*/  ULDC UR15, c[0x0][0x630] ;  /* 0x00018c00000f7ab9 */ /* 0x000fe20000000800 */
[C---:B------:R-:W-:Y:S01]  /*117b0*/  R2UR UR16, R16.reuse ;  /* 0x00000000101072ca */ /* 0x040fe200000e0000 */
[----:B------:R-:W-:Y:S01]  /*117c0*/  ULDC UR18, c[0x0][0x154] ;  /* 0x0000550000127ab9 */ /* 0x000fe20000000800 */
[----:B------:R-:W-:Y:S01]  /*117d0*/  ISETP.NE.AND.EX P0, PT, RZ, UR5, PT, P0 ;  /* 0x00000005ff007c0c */ /* 0x000fe2000bf05300 */
[----:B------:R-:W0:Y:S01]  /*117e0*/  S2UR UR20, SR_CTAID.Y ;  /* 0x00000000001479c3 */ /* 0x000e220000002600 */
[----:B------:R-:W-:Y:S02]  /*117f0*/  R2UR UR17, R17 ;  /* 0x00000000111172ca */ /* 0x000fe400000e0000 */
[----:B------:R-:W-:-:S02]  /*11800*/  R2UR UR12, R16 ;  /* 0x00000000100c72ca */ /* 0x000fc400000e0000 */
[----:B------:R-:W-:Y:S02]  /*11810*/  R2UR UR13, R17 ;  /* 0x00000000110d72ca */ /* 0x000fe400000e0000 */
[----:B-1----:R-:W-:-:S05]  /*11820*/  I2FP.F32.U32 R0, UR6 ;  /* 0x0000000600007c45 */ /* 0x002fca0008201000 */
[----:B------:R-:W-:-:S04]  /*11830*/  FMUL R0, R0, UR7 ;  /* 0x0000000700007c20 */ /* 0x000fc80008400000 */
[----:B------:R1:W0:Y:S01]  /*11840*/  F2I.U32.TRUNC.NTZ R2, R0 ;  /* 0x0000000000027305 */ /* 0x000222000020f000 */
[----:B------:R-:W-:Y:S05]  /*11850*/  @!P0 BRA `(.L_x_415) ;  /* 0x0000000000308947 */ /* 0x000fea0003800000 */
        /* <DEDUP_REMOVED lines=12> */
.L_x_415:
[----:B------:R-:W-:Y:S01]  /*11920*/  USHF.R.U64 UR12, UR12, UR15, UR13 ;  /* 0x0000000f0c0c7299 */ /* 0x000fe2000800120d */
[----:B01----:R-:W-:Y:S01]  /*11930*/  I2FP.F32.U32 R0, UR20 ;  /* 0x0000001400007c45 */ /* 0x003fe20008201000 */
[----:B------:R-:W-:Y:S02]  /*11940*/  USHF.R.U32.HI UR4, URZ, UR15, UR13 ;  /* 0x0000000f3f047299 */ /* 0x000fe4000801160d */
[----:B------:R-:W-:Y:S02]  /*11950*/  UIADD3 UR7, UP0, URZ, -UR12, URZ ;  /* 0x8000000c3f077290 */ /* 0x000fe4000ff1e03f */
[----:B------:R-:W-:Y:S01]  /*11960*/  FMUL R0, R0, UR18 ;  /* 0x0000001200007c20 */ /* 0x000fe20008400000 */
[----:B------:R-:W-:Y:S01]  /*11970*/  ULDC.64 UR10, c[0x0][0x620] ;  /* 0x00018800000a7ab9 */ /* 0x000fe20000000a00 */
[----:B------:R-:W-:Y:S01]  /*11980*/  UIADD3.X UR4, URZ, ~UR4, URZ, UP0, !UPT ;  /* 0x800000043f047290 */ /* 0x000fe200087fe43f */
[----:B------:R-:W-:Y:S01]  /*11990*/  UMOV UR8, UR16 ;  /* 0x0000001000087c82 */ /* 0x000fe20008000000 */
[----:B------:R-:W-:-:S02]  /*119a0*/  UMOV UR9, UR17 ;  /* 0x0000001100097c82 */ /* 0x000fc40008000000 */
[----:B------:R-:W0:Y:S01]  /*119b0*/  F2I.U32.TRUNC.NTZ R0, R0 ;  /* 0x0000000000007305 */ /* 0x000e22000020f000 */
[----:B------:R-:W-:Y:S01]  /*119c0*/  UIMAD UR4, UR4, UR10, URZ ;  /* 0x0000000a040472a4 */ /* 0x000fe2000f8e023f */
[----:B------:R-:W-:Y:S01]  /*119d0*/  R2UR UR17, R2 ;  /* 0x00000000021172ca */ /* 0x000fe200000e0000 */
[----:B------:R-:W-:Y:S02]  /*119e0*/  UIMAD.WIDE.U32 UR8, UR7, UR10, UR8 ;  /* 0x0000000a070872a5 */ /* 0x000fe4000f8e0008 */
[----:B------:R-:W-:Y:S01]  /*119f0*/  UIMAD UR7, UR7, UR11, UR4 ;  /* 0x0000000b070772a4 */ /* 0x000fe2000f8e0204 */
[----:B------:R-:W-:Y:S01]  /*11a00*/  ULDC UR23, c[0x0][0x658] ;  /* 0x0001960000177ab9 */ /* 0x000fe20000000800 */
[----:B------:R-:W-:Y:S02]  /*11a10*/  UMOV UR15, 0xffffffff ;  /* 0xffffffff000f7882 */ /* 0x000fe40000000000 */
[----:B------:R-:W-:Y:S01]  /*11a20*/  UIADD3 UR7, UR9, UR7, URZ ;  /* 0x0000000709077290 */ /* 0x000fe2000fffe03f */
[----:B------:R-:W-:Y:S01]  /*11a30*/  ULDC UR10, c[0x0][0x618] ;  /* 0x00018600000a7ab9 */ /* 0x000fe20000000800 */
[----:B------:R-:W-:Y:S01]  /*11a40*/  ULDC.64 UR4, c[0x0][0x640] ;  /* 0x0001900000047ab9 */ /* 0x000fe20000000a00 */
[----:B------:R-:W-:Y:S01]  /*11a50*/  USHF.L.U32 UR19, UR15, UR23, URZ ;  /* 0x000000170f137299 */ /* 0x000fe2000800063f */
[----:B------:R-:W-:Y:S01]  /*11a60*/  ISETP.NE.U32.AND P0, PT, RZ, UR4, PT ;  /* 0x00000004ff007c0c */ /* 0x000fe2000bf05070 */
[----:B------:R-:W-:Y:S01]  /*11a70*/  USHF.R.U64 UR15, UR8, UR10, UR7 ;  /* 0x0000000a080f7299 */ /* 0x000fe20008001207 */
[----:B0-----:R-:W-:Y:S01]  /*11a80*/  R2UR UR11, R0 ;  /* 0x00000000000b72ca */ /* 0x001fe200000e0000 */
[----:B------:R-:W-:Y:S01]  /*11a90*/  USHF.R.U32.HI UR7, URZ, UR10, UR7 ;  /* 0x0000000a3f077299 */ /* 0x000fe20008011607 */
[----:B------:R-:W-:Y:S01]  /*11aa0*/  ISETP.NE.AND.EX P0, PT, RZ, UR5, PT, P0 ;  /* 0x00000005ff007c0c */ /* 0x000fe2000bf05300 */
[----:B------:R-:W-:Y:S01]  /*11ab0*/  ULDC UR22, c[0x0][0x608] ;  /* 0x0001820000167ab9 */ /* 0x000fe20000000800 */
[----:B------:R-:W-:-:S02]  /*11ac0*/  UIADD3 UR8, -UR17, URZ, URZ ;  /* 0x0000003f11087290 */ /* 0x000fc4000fffe13f */
[----:B------:R-:W-:Y:S02]  /*11ad0*/  USHF.R.U64 UR18, UR15, UR22, UR7 ;  /* 0x000000160f127299 */ /* 0x000fe40008001207 */
[----:B------:R-:W-:Y:S01]  /*11ae0*/  USHF.R.U32.HI UR7, URZ, UR22, UR7 ;  /* 0x000000163f077299 */ /* 0x000fe20008011607 */
[----:B------:R-:W-:Y:S01]  /*11af0*/  UMOV UR16, 0x1 ;  /* 0x0000000100107882 */ /* 0x000fe20000000000 */
[----:B------:R-:W-:Y:S02]  /*11b00*/  ULDC UR21, c[0x0][0x144] ;  /* 0x0000510000157ab9 */ /* 0x000fe40000000800 */
[----:B------:R-:W-:Y:S01]  /*11b10*/  USHF.R.U64 UR17, UR18, UR23, UR7 ;  /* 0x0000001712117299 */ /* 0x000fe20008001207 */
[----:B------:R-:W-:Y:S01]  /*11b20*/  ULDC UR13, c[0x0][0x600] ;  /* 0x00018000000d7ab9 */ /* 0x000fe20000000800 */
[----:B------:R-:W-:Y:S02]  /*11b30*/  UIADD3 UR22, -UR11, URZ, URZ ;  /* 0x0000003f0b167290 */ /* 0x000fe4000fffe13f */
[----:B------:R-:W-:-:S02]  /*11b40*/  USHF.L.U32 UR16, UR16, UR23, URZ ;  /* 0x0000001710107299 */ /* 0x000fc4000800063f */
[----:B------:R-:W-:Y:S02]  /*11b50*/  USHF.R.U32.HI UR11, URZ, UR23, UR7 ;  /* 0x000000173f0b7299 */ /* 0x000fe40008011607 */
[----:B------:R-:W-:Y:S02]  /*11b60*/  UIADD3 UR14, UR13, -0x1, URZ ;  /* 0xffffffff0d0e7890 */ /* 0x000fe4000fffe03f */
[----:B------:R-:W-:Y:S02]  /*11b70*/  ULOP3.LUT UR19, URZ, UR19, URZ, 0x33, !UPT ;  /* 0x000000133f137292 */ /* 0x000fe4000f8e333f */
        /* <DEDUP_REMOVED lines=16> */
.L_x_416:
[----:B------:R-:W-:Y:S01]  /*11c80*/  UISETP.NE.AND UP0, UPT, UR38, URZ, UPT ;  /* 0x0000003f2600728c */ /* 0x000fe2000bf05270 */
[----:B------:R-:W-:Y:S01]  /*11c90*/  IMAD.MOV.U32 R0, RZ, RZ, 0x1 ;  /* 0x00000001ff007424 */ /* 0x000fe200078e00ff */
[----:B------:R-:W-:Y:S01]  /*11ca0*/  USHF.R.U64 UR4, UR10, UR24, UR11 ;  /* 0x000000180a047299 */ /* 0x000fe2000800120b */
[----:B------:R-:W-:Y:S01]  /*11cb0*/  IMAD.U32 R19, RZ, RZ, UR12 ;  /* 0x0000000cff137e24 */ /* 0x000fe2000f8e00ff */
[----:B------:R-:W-:Y:S02]  /*11cc0*/  ULOP3.LUT UR19, UR18, UR19, URZ, 0xc0, !UPT ;  /* 0x0000001312137292 */ /* 0x000fe4000f8ec03f */
[----:B------:R-:W-:Y:S02]  /*11cd0*/  UIADD3 UR5, -UR4, URZ, URZ ;  /* 0x0000003f04057290 */ /* 0x000fe4000fffe13f */
[----:B------:R-:W-:Y:S02]  /*11ce0*/  ULOP3.LUT UR14, UR15, UR14, URZ, 0xc0, !UPT ;  /* 0x0000000e0f0e7292 */ /* 0x000fe4000f8ec03f */
[----:B------:R-:W-:-:S02]  /*11cf0*/  UIMAD UR4, UR16, UR4, UR19 ;  /* 0x00000004100472a4 */ /* 0x000fc4000f8e0213 */
        /* <DEDUP_REMOVED lines=9> */
.L_x_414:
[----:B------:R-:W-:Y:S01]  /*11d90*/  LOP3.LUT P0, RZ, R0, 0xff, RZ, 0xc0, !PT ;  /* 0x000000ff00ff7812 */ /* 0x000fe2000780c0ff */
[----:B------:R-:W-:-:S12]  /*11da0*/  ULOP3.LUT UR45, UR45, 0x1, URZ, 0x3c, !UPT ;  /* 0x000000012d2d7892 */ /* 0x000fd8000f8e3c3f */
[----:B------:R-:W-:Y:S05]  /*11db0*/  @P0 BRA `(.L_x_417) ;  /* 0xfffffef400c40947 */ /* 0x000fea000383ffff */
[----:B------:R-:W-:Y:S05]  /*11dc0*/  EXIT ;  /* 0x000000000000794d */ /* 0x000fea0003800000 */
.L_x_12:
[----:B------:R-:W-:-:S08]  /*11dd0*/  ISETP.NE.AND P0, PT, RZ, UR8, PT ;  /* 0x00000008ff007c0c */ /* 0x000fd0000bf05270 */
[----:B-----5:R-:W0:-:S00]  /*11de0*/  USETMAXREG.DEALLOC.CTAPOOL 0x28 ;  /* 0x00000028000079c8 */ /* 0x020e0000080e0500 */
[----:B------:R-:W-:Y:S05]  /*11df0*/  @P0 EXIT ;  /* 0x000000000000094d */ /* 0x000fea0003800000 */
[----:B0-----:R-:W-:Y:S01]  /*11e00*/  LOP3.LUT P0, RZ, R0, 0xff, RZ, 0xc0, !PT ;  /* 0x000000ff00ff7812 */ /* 0x001fe2000780c0ff */
[----:B------:R-:W-:Y:S02]  /*11e10*/  IMAD.MOV.U32 R8, RZ, RZ, 0x1 ;  /* 0x00000001ff087424 */ /* 0x000fe400078e00ff */
[----:B------:R-:W-:-:S10]  /*11e20*/  IMAD.MOV.U32 R0, RZ, RZ, RZ ;  /* 0x000000ffff007224 */ /* 0x000fd400078e00ff */
[----:B------:R-:W-:Y:S05]  /*11e30*/  @!P0 BRA `(.L_x_418) ;  /* 0x0000000c00448947 */ /* 0x000fea0003800000 */
[----:B------:R-:W-:Y:S01]  /*11e40*/  LOP3.LUT P0, RZ, R4, 0x1f, RZ, 0xc0, !PT ;  /* 0x0000001f04ff7812 */ /* 0x000fe2000780c0ff */
[----:B------:R-:W-:Y:S01]  /*11e50*/  ULDC UR5, c[0x0][0x658] ;  /* 0x0001960000057ab9 */ /* 0x000fe20000000800 */
[----:B------:R-:W-:Y:S01]  /*11e60*/  UMOV UR6, 0xffffffff ;  /* 0xffffffff00067882 */ /* 0x000fe20000000000 */
[----:B------:R-:W-:Y:S01]  /*11e70*/  BSSY B0, `(.L_x_418) ;  /* 0x00000cd000007945 */ /* 0x000fe20003800000 */
[----:B------:R-:W-:Y:S01]  /*11e80*/  USHF.L.U32 UR6, UR6, UR5, URZ ;  /* 0x0000000506067299 */ /* 0x000fe2000800063f */
[C---:B------:R-:W-:Y:S01]  /*11e90*/  ISETP.NE.AND P3, PT, R3.reuse, RZ, PT ;  /* 0x000000ff0300720c */ /* 0x040fe20003f65270 */
[----:B------:R-:W-:Y:S01]  /*11ea0*/  IMAD.MOV.U32 R9, RZ, RZ, 0x1 ;  /* 0x00000001ff097424 */ /* 0x000fe200078e00ff */
[----:B------:R-:W-:Y:S01]  /*11eb0*/  ISETP.NE.OR P0, PT, R3, RZ, !P0 ;  /* 0x000000ff0300720c */ /* 0x000fe20004705670 */
[----:B------:R-:W-:Y:S01]  /*11ec0*/  IMAD.MOV.U32 R0, RZ, RZ, RZ ;  /* 0x000000ffff007224 */ /* 0x000fe200078e00ff */
[----:B------:R-:W-:Y:S01]  /*11ed0*/  MOV R8, 0x1 ;  /* 0x0000000100087802 */ /* 0x000fe20000000f00 */
[----:B------:R-:W-:Y:S01]  /*11ee0*/  ULDC UR4, c[0x0][0x600] ;  /* 0x0001800000047ab9 */ /* 0x000fe20000000800 */
[----:B------:R-:W-:Y:S01]  /*11ef0*/  UMOV UR7, 0x1 ;  /* 0x0000000100077882 */ /* 0x000fe20000000000 */
[----:B------:R-:W-:-:S02]  /*11f00*/  UIADD3 UR21, UR37, 0x1, URZ ;  /* 0x0000000125157890 */ /* 0x000fc4000fffe03f */
[----:B------:R-:W-:Y:S02]  /*11f10*/  ULOP3.LUT UR13, UR40, 0x2, URZ, 0xfc, !UPT ;  /* 0x00000002280d7892 */ /* 0x000fe4000f8efc3f */
[----:B------:R-:W-:Y:S02]  /*11f20*/  UIADD3 UR4, UR4, -0x1, URZ ;  /* 0xffffffff04047890 */ /* 0x000fe4000fffe03f */
[----:B------:R-:W-:Y:S02]  /*11f30*/  USHF.L.U32 UR5, UR7, UR5, URZ ;  /* 0x0000000507057299 */ /* 0x000fe4000800063f */
[----:B------:R-:W-:Y:S01]  /*11f40*/  ULOP3.LUT UR6, URZ, UR6, URZ, 0x33, !UPT ;  /* 0x000000063f067292 */ /* 0x000fe2000f8e333f */
[----:B------:R-:W-:-:S11]  /*11f50*/  ULDC.64 UR30, c[0x0][0x198] ;  /* 0x00006600001e7ab9 */ /* 0x000fd60000000a00 */
.L_x_430:
[----:B------:R-:W-:-:S03]  /*11f60*/  UMOV UR7, 0xffffffff ;  /* 0xffffffff00077882 */ /* 0x000fc60000000000 */
[----:B------:R-:W-:Y:S05]  /*11f70*/  BRA.DIV UR7, `(.L_x_419) ;  /* 0x0000000e07cc7947 */ /* 0x000fea000b800000 */
[----:B------:R-:W-:-:S13]  /*11f80*/  ELECT P6, URZ, PT ;  /* 0x00000000003f782f */ /* 0x000fda00038c0000 */
.L_x_441:
[----:B------:R-:W0:Y:S01]  /*11f90*/  LDC R3, c[0x0][0x28c] ;  /* 0x0000a300ff037b82 */ /* 0x000e220000000800 */
[----:B------:R-:W-:Y:S01]  /*11fa0*/  BSSY B1, `(.L_x_420) ;  /* 0x0000044000017945 */ /* 0x000fe20003800000 */
[----:B0-----:R-:W-:-:S13]  /*11fb0*/  ISETP.LT.OR P6, PT, R3, 0x1, !P6 ;  /* 0x000000010300780c */ /* 0x001fda00077c1670 */
[----:B------:R-:W-:Y:S05]  /*11fc0*/  @P6 BRA `(.L_x_421) ;  /* 0x0000000400046947 */ /* 0x000fea0003800000 */
[----:B------:R-:W-:Y:S01]  /*11fd0*/  IMAD R6, R2, 0x180, RZ ;  /* 0x0000018002067824 */ /* 0x000fe200078e02ff */
[----:B------:R-:W-:Y:S01]  /*11fe0*/  MOV R2, R8 ;  /* 0x0000000800027202 */ /* 0x000fe20000000f00 */
[----:B------:R-:W-:Y:S02]  /*11ff0*/  IMAD.SHL.U32 R18, R18, 0x40, RZ ;  /* 0x0000004012127824 */ /* 0x000fe400078e00ff */
[----:B------:R-:W-:Y:S02]  /*12000*/  IMAD.MOV.U32 R11, RZ, RZ, RZ ;  /* 0x000000ffff0b7224 */ /* 0x000fe400078e00ff */
[----:B------:R-:W-:Y:S02]  /*12010*/  IMAD.U32 R12, RZ, RZ, UR21 ;  /* 0x00000015ff0c7e24 */ /* 0x000fe4000f8e00ff */
[----:B------:R-:W-:-:S07]  /*12020*/  IMAD.MOV.U32 R3, RZ, RZ, R0 ;  /* 0x000000ffff037224 */ /* 0x000fce00078e0000 */
.L_x_425:
[----:B------:R-:W0:Y:S01]  /*12030*/  S2R R5, SR_CgaCtaId ;  /* 0x0000000000057919 */ /* 0x000e220000008800 */
[----:B------:R-:W-:-:S04]  /*12040*/  MOV R4, 0x400 ;  /* 0x0000040000047802 */ /* 0x000fc80000000f00 */
[----:B0-----:R-:W-:Y:S02]  /*12050*/  LEA R10, R5, R4, 0x18 ;  /* 0x00000004050a7211 */ /* 0x001fe400078ec0ff */
[----:B------:R-:W-:Y:S01]  /*12060*/  SHF.L.U32 R4, R2, 0x1f, RZ ;  /* 0x0000001f02047819 */ /* 0x000fe200000006ff */
[----:B------:R-:W0:Y:S02]  /*12070*/  @!P3 LDC R5, c[0x0][0x500] ;  /* 0x00014000ff05bb82 */ /* 0x000e240000000800 */
[----:B------:R-:W-:-:S04]  /*12080*/  IMAD R7, R3, 0x8, R10 ;  /* 0x0000000803077824 */ /* 0x000fc800078e020a */
[----:B------:R-:W1:Y:S02]  /*12090*/  SYNCS.PHASECHK.TRANS64.TRYWAIT P1, [R7+URZ+0x10], R4 ;  /* 0x00001004070075a7 */ /* 0x000e64000802017f */
[----:B-1----:R-:W-:Y:S05]  /*120a0*/  @!P1 BRA `(.L_x_422) ;  /* 0x0000000c00a09947 */ /* 0x002fea0003800000 */
.L_x_442:
[----:B------:R-:W-:Y:S01]  /*120b0*/  UPRMT UR7, UR13, 0x9910, URZ ;  /* 0x000099100d077896 */ /* 0x000fe2000800003f */
[----:B0-----:R0:W-:Y:S03]  /*120c0*/  @!P3 SYNCS.ARRIVE.TRANS64 RZ, [R7+URZ], R5 ;  /* 0x0000000507ffb9a7 */ /* 0x0011e6000800003f */
[----:B------:R-:W-:-:S06]  /*120d0*/  UISETP.NE.AND UP0, UPT, UR7, 0x2, UPT ;  /* 0x000000020700788c */ /* 0x000fcc000bf05270 */
[----:B------:R-:W-:-:S13]  /*120e0*/  PLOP3.LUT P1, PT, PT, PT, UP0, 0x80, 0x0 ;  /* 0x000000000000781c */ /* 0x000fda0003f2f008 */
[----:B0-----:R-:W-:Y:S05]  /*120f0*/  @P1 BRA `(.L_x_423) ;  /* 0x0000000000041947 */ /* 0x001fea0003800000 */
[----:B------:R-:W-:Y:S01]  /*12100*/  BPT.TRAP 0x1 ;  /* 0x000000040000795c */ /* 0x000fe20000300000 */
.L_x_423:
[----:B------:R-:W-:Y:S05]  /*12110*/  @P0 BRA `(.L_x_424) ;  /* 0x0000000000040947 */ /* 0x000fea0003800000 */
[----:B------:R-:W-:Y:S01]  /*12120*/  BPT.TRAP 0x1 ;  /* 0x000000040000795c */ /* 0x000fe20000300000 */
.L_x_424:
[--C-:B-1----:R-:W-:Y:S01]  /*12130*/  IMAD R4, R3, 0x4000, R10.reuse ;  /* 0x0000400003047824 */ /* 0x102fe200078e020a */
[----:B------:R-:W-:Y:S01]  /*12140*/  R2UR UR34, R11 ;  /* 0x000000000b2272ca */ /* 0x000fe200000e0000 */
[----:B------:R-:W-:Y:S01]  /*12150*/  IMAD R10, R3, 0x18000, R10 ;  /* 0x00018000030a7824 */ /* 0x000fe200078e020a */
[----:B------:R-:W-:Y:S01]  /*12160*/  R2UR UR33, R7 ;  /* 0x00000000072172ca */ /* 0x000fe200000e0000 */
[----:B------:R-:W-:Y:S01]  /*12170*/  UIADD3 UR14, UP0, UR30, 0xf0, URZ ;  /* 0x000000f01e0e7890 */ /* 0x000fe2000ff1e03f */
[----:B------:R-:W-:Y:S01]  /*12180*/  R2UR UR24, R4 ;  /* 0x00000000041872ca */ /* 0x000fe200000e0000 */
[----:B------:R-:W-:Y:S01]  /*12190*/  UIADD3 UR42, UP1, UR30, 0x1f0, URZ ;  /* 0x000001f01e2a7890 */ /* 0x000fe2000ff3e03f */
[----:B------:R-:W-:Y:S01]  /*121a0*/  R2UR UR8, R10 ;  /* 0x000000000a0872ca */ /* 0x000fe200000e0000 */
[----:B------:R-:W-:Y:S01]  /*121b0*/  UIADD3.X UR15, URZ, UR31, URZ, UP0, !UPT ;  /* 0x0000001f3f0f7290 */ /* 0x000fe200087fe43f */
[----:B------:R-:W-:Y:S01]  /*121c0*/  R2UR UR36, R19 ;  /* 0x00000000132472ca */ /* 0x000fe200000e0000 */
[----:B------:R-:W-:Y:S01]  /*121d0*/  UIADD3.X UR43, URZ, UR31, URZ, UP1, !UPT ;  /* 0x0000001f3f2b7290 */ /* 0x000fe20008ffe43f */
[----:B------:R-:W-:Y:S01]  /*121e0*/  R2UR UR35, R18 ;  /* 0x00000000122372ca */ /* 0x000fe200000e0000 */
[----:B------:R-:W-:Y:S01]  /*121f0*/  VIADD R3, R3, 0x1 ;  /* 0x0000000103037836 */ /* 0x000fe20000000000 */
[----:B------:R-:W-:Y:S01]  /*12200*/  IADD3 R12, R12, -0x1, RZ ;  /* 0xffffffff0c0c7810 */ /* 0x000fe20007ffe0ff */
[----:B------:R-:W-:Y:S01]  /*12210*/  UIADD3 UR26, UR34, 0x40, URZ ;  /* 0x00000040221a7890 */ /* 0x000fe2000fffe03f */
[----:B------:R-:W-:Y:S01]  /*12220*/  R2UR UR19, R6 ;  /* 0x00000000061372ca */ /* 0x000fe200000e0000 */
[----:B------:R-:W-:Y:S01]  /*12230*/  UMOV UR22, 0x0 ;  /* 0x0000000000167882 */ /* 0x000fe20000000000 */
[----:B------:R-:W-:Y:S01]  /*12240*/  ISETP.GT.AND P2, PT, R12, 0x1, PT ;  /* 0x000000010c00780c */ /* 0x000fe20003f44270 */
[----:B------:R-:W-:Y:S01]  /*12250*/  UIADD3 UR32, UR24, 0x100, URZ ;  /* 0x0000010018207890 */ /* 0x000fe2000fffe03f */
[----:B------:R-:W-:Y:S01]  /*12260*/  ISETP.NE.AND P1, PT, R3, 0x2, PT ;  /* 0x000000020300780c */ /* 0x000fe20003f25270 */
[----:B------:R-:W-:Y:S01]  /*12270*/  UIADD3 UR24, UR24, 0x2100, URZ ;  /* 0x0000210018187890 */ /* 0x000fe2000fffe03f */
[----:B------:R-:W-:Y:S01]  /*12280*/  VIADD R11, R11, 0x80 ;  /* 0x000000800b0b7836 */ /* 0x000fe20000000000 */
[----:B------:R-:W-:Y:S01]  /*12290*/  UIADD3 UR16, UR8, 0x8100, URZ ;  /* 0x0000810008107890 */ /* 0x000fe2000fffe03f */
[----:B------:R-:W-:Y:S01]  /*122a0*/  SEL R5, RZ, 0x1, P1 ;  /* 0x00000001ff057807 */ /* 0x000fe20000800000 */
[----:B------:R-:W-:Y:S01]  /*122b0*/  UIADD3 UR8, UR8, 0x14100, URZ ;  /* 0x0001410008087890 */ /* 0x000fe2000fffe03f */
[----:B------:R-:W-:Y:S01]  /*122c0*/  SEL R3, R3, RZ, P1 ;  /* 0x000000ff03037207 */ /* 0x000fe20000800000 */
[----:B------:R-:W-:Y:S01]  /*122d0*/  UMOV UR23, 0x10000000 ;  /* 0x1000000000177882 */ /* 0x000fe20000000000 */
[----:B------:R-:W-:Y:S01]  /*122e0*/  UMOV UR25, UR33 ;  /* 0x0000002100197c82 */ /* 0x000fe20008000000 */
[----:B------:R-:W-:Y:S01]  /*122f0*/  UMOV UR28, UR36 ;  /* 0x00000024001c7c82 */ /* 0x000fe20008000000 */
[----:B------:R-:W-:Y:S01]  /*12300*/  UMOV UR27, UR35 ;  /* 0x00000023001b7c82 */ /* 0x000fe20008000000 */
[----:B------:R-:W-:Y:S01]  /*12310*/  UMOV UR17, UR33 ;  /* 0x0000002100117c82 */ /* 0x000fe20008000000 */
[----:B------:R-:W-:Y:S01]  /*12320*/  UMOV UR18, UR34 ;  /* 0x0000002200127c82 */ /* 0x000fe20008000000 */
[----:B------:R-:W-:Y:S01]  /*12330*/  UMOV UR20, UR36 ;  /* 0x0000002400147c82 */ /* 0x000fe20008000000 */
[----:B------:R0:W-:Y:S01]  /*12340*/  UTMALDG.3D [UR32], [UR14], desc[UR22] ;  /* 0x000016200e0075b4 */ /* 0x0001e20008011000 */
[----:B------:R-:W-:Y:S01]  /*12350*/  UMOV UR9, UR33 ;  /* 0x0000002100097c82 */ /* 0x000fe20008000000 */
[----:B------:R-:W-:Y:S01]  /*12360*/  UMOV UR11, UR19 ;  /* 0x00000013000b7c82 */ /* 0x000fe20008000000 */
[----:B------:R-:W-:Y:S01]  /*12370*/  UMOV UR12, UR36 ;  /* 0x00000024000c7c82 */ /* 0x000fe20008000000 */
[----:B------:R-:W-:Y:S01]  /*12380*/  UMOV UR10, UR26 ;  /* 0x0000001a000a7c82 */ /* 0x000fe20008000000 */
[----:B------:R-:W-:Y:S01]  /*12390*/  LOP3.LUT R2, R2, R5, RZ, 0x3c, !PT ;  /* 0x0000000502027212 */ /* 0x000fe200078e3cff */
[----:B------:R0:W-:Y:S01]  /*123a0*/  UTMALDG.3D [UR24], [UR14], desc[UR22] ;  /* 0x000016180e0075b4 */ /* 0x0001e20008011000 */
[----:B------:R0:W-:Y:S01]  /*123b0*/  UTMALDG.3D [UR16], [UR42], desc[UR22] ;  /* 0x000016102a0075b4 */ /* 0x0001e20008011000 */
[----:B------:R0:W-:Y:S02]  /*123c0*/  UTMALDG.3D [UR8], [UR42], desc[UR22] ;  /* 0x000016082a0075b4 */ /* 0x0001e40008011000 */
[----:B0-----:R-:W-:Y:S05]  /*123d0*/  @P2 BRA `(.L_x_425) ;  /* 0xfffffffc00142947 */ /* 0x001fea000383ffff */
.L_x_421:
[----:B------:R-:W-:Y:S05]  /*123e0*/  BSYNC B1 ;  /* 0x0000000000017941 */ /* 0x000fea0003800000 */
.L_x_420:
[----:B------:R-:W-:Y:S01]  /*123f0*/  LOP3.LUT P4, RZ, R9, 0xff, RZ, 0xc0, !PT ;  /* 0x000000ff09ff7812 */ /* 0x000fe2000788c0ff */
[----:B------:R-:W-:Y:S01]  /*12400*/  VIADD R0, R0, UR37 ;  /* 0x0000002500007c36 */ /* 0x000fe20008000000 */
[----:B------:R-:W-:Y:S01]  /*12410*/  ULDC.64 UR8, c[0x0][0x650] ;  /* 0x0001940000087ab9 */ /* 0x000fe20000000a00 */
[----:B------:R-:W-:Y:S01]  /*12420*/  BSSY B1, `(.L_x_426) ;  /* 0x000006f000017945 */ /* 0x000fe20003800000 */
[----:B------:R-:W-:Y:S01]  /*12430*/  IMAD.MOV.U32 R18, RZ, RZ, -0x1 ;  /* 0xffffffffff127424 */ /* 0x000fe200078e00ff */
[----:B------:R-:W-:Y:S01]  /*12440*/  PRMT R9, RZ, 0x7610, R9 ;  /* 0x00007610ff097816 */ /* 0x000fe20000000009 */
[----:B------:R-:W-:Y:S01]  /*12450*/  IMAD.MOV.U32 R19, RZ, RZ, -0x1 ;  /* 0xffffffffff137424 */ /* 0x000fe200078e00ff */
[C---:B------:R-:W-:Y:S02]  /*12460*/  ISETP.GT.U32.AND P1, PT, R0.reuse, 0x1, PT ;  /* 0x000000010000780c */ /* 0x040fe40003f24070 */
[----:B------:R-:W-:Y:S02]  /*12470*/  SHF.R.U32.HI R2, RZ, 0x1, R0 ;  /* 0x00000001ff027819 */ /* 0x000fe40000011600 */
[----:B------:R-:W-:-:S02]  /*12480*/  LOP3.LUT R0, R0, 0x1, RZ, 0xc0, !PT ;  /* 0x0000000100007812 */ /* 0x000fc400078ec0ff */
[----:B------:R-:W0:Y:S01]  /*12490*/  @P4 S2R R4, SR_CgaCtaId ;  /* 0x0000000000044919 */ /* 0x000e220000008800 */
[----:B------:R-:W-:Y:S02]  /*124a0*/  @P4 MOV R3, 0x400 ;  /* 0x0000040000034802 */ /* 0x000fe40000000f00 */
[----:B------:R-:W-:-:S04]  /*124b0*/  LOP3.LUT R2, R2, 0x1, RZ, 0xc0, !PT ;  /* 0x0000000102027812 */ /* 0x000fc800078ec0ff */
[----:B------:R-:W-:Y:S02]  /*124c0*/  ISETP.NE.U32.AND P2, PT, R2, 0x1, PT ;  /* 0x000000010200780c */ /* 0x000fe40003f45070 */
[----:B0-----:R-:W-:Y:S01]  /*124d0*/  @P4 LEA R3, R4, R3, 0x18 ;  /* 0x0000000304034211 */ /* 0x001fe200078ec0ff */
[----:B------:R-:W-:-:S03]  /*124e0*/  IMAD.U32 R4, RZ, RZ, UR37 ;  /* 0x00000025ff047e24 */ /* 0x000fc6000f8e00ff */
[----:B------:R0:W-:Y:S01]  /*124f0*/  @P4 SYNCS.ARRIVE.TRANS64.A1T0 RZ, [R3+URZ+0x58], RZ ;  /* 0x000058ff03ff49a7 */ /* 0x0001e2000810003f */
[----:B------:R-:W-:Y:S02]  /*12500*/  IADD3 R16, P4, R16, UR50, RZ ;  /* 0x0000003210107c10 */ /* 0x000fe4000ff9e0ff */
[----:B------:R-:W-:Y:S02]  /*12510*/  ISETP.LT.U32.AND P1, PT, R4, 0x2, P1 ;  /* 0x000000020400780c */ /* 0x000fe40000f21070 */
[----:B------:R-:W-:Y:S02]  /*12520*/  IADD3.X R17, R17, UR39, RZ, P4, !PT ;  /* 0x0000002711117c10 */ /* 0x000fe4000a7fe4ff */
[----:B------:R-:W-:Y:S02]  /*12530*/  ISETP.GE.U32.AND P4, PT, R16, UR8, PT ;  /* 0x0000000810007c0c */ /* 0x000fe4000bf86070 */
[----:B0-----:R-:W-:Y:S02]  /*12540*/  SEL R3, RZ, 0x1, !P1 ;  /* 0x00000001ff037807 */ /* 0x001fe40004800000 */
[----:B------:R-:W-:-:S02]  /*12550*/  ISETP.GE.U32.AND.EX P1, PT, R17, UR9, PT, P4 ;  /* 0x0000000911007c0c */ /* 0x000fc4000bf26140 */
[----:B------:R-:W-:-:S04]  /*12560*/  ISETP.GT.U32.AND P2, PT, R4, 0x1, !P2 ;  /* 0x000000010400780c */ /* 0x000fc80005744070 */
[----:B------:R-:W-:-:S04]  /*12570*/  SEL R2, RZ, 0x1, !P2 ;  /* 0x00000001ff027807 */ /* 0x000fc80005000000 */
[--C-:B------:R-:W-:Y:S02]  /*12580*/  LOP3.LUT R8, R2, R8, R3.reuse, 0x96, !PT ;  /* 0x0000000802087212 */ /* 0x100fe400078e9603 */
[----:B------:R-:W-:Y:S02]  /*12590*/  MOV R2, 0xffffffff ;  /* 0xffffffff00027802 */ /* 0x000fe40000000f00 */
[----:B------:R-:W-:Y:S01]  /*125a0*/  PRMT R3, RZ, 0x7610, R3 ;  /* 0x00007610ff037816 */ /* 0x000fe20000000003 */
[----:B------:R-:W-:Y:S06]  /*125b0*/  @P1 BRA `(.L_x_427) ;  /* 0x0000000400541947 */ /* 0x000fec0003800000 */
[----:B------:R-:W0:Y:S01]  /*125c0*/  S2UR UR7, SR_CTAID.X ;  /* 0x00000000000779c3 */ /* 0x000e220000002500 */
[----:B------:R-:W-:Y:S01]  /*125d0*/  ULDC.64 UR8, c[0x0][0x628] ;  /* 0x00018a0000087ab9 */ /* 0x000fe20000000a00 */
[----:B------:R-:W-:Y:S01]  /*125e0*/  ULDC UR10, c[0x0][0x150] ;  /* 0x00005400000a7ab9 */ /* 0x000fe20000000800 */
[----:B------:R-:W-:Y:S01]  /*125f0*/  ISETP.NE.U32.AND P1, PT, RZ, UR8, PT ;  /* 0x00000008ff007c0c */ /* 0x000fe2000bf25070 */
[----:B------:R-:W-:Y:S01]  /*12600*/  ULDC UR11, c[0x0][0x630] ;  /* 0x00018c00000b7ab9 */ /* 0x000fe20000000800 */
[----:B------:R-:W-:Y:S01]  /*12610*/  ULDC UR14, c[0x0][0x154] ;  /* 0x00005500000e7ab9 */ /* 0x000fe20000000800 */
[----:B------:R-:W-:Y:S01]  /*12620*/  IMAD.MOV.U32 R2, RZ, RZ, R16 ;  /* 0x000000ffff027224 */ /* 0x000fe200078e0010 */
[----:B------:R-:W-:Y:S01]  /*12630*/  ISETP.NE.AND.EX P1, PT, RZ, UR9, PT, P1 ;  /* 0x00000009ff007c0c */ /* 0x000fe2000bf25310 */
[----:B------:R-:W1:Y:S01]  /*12640*/  S2UR UR12, SR_CTAID.Y ;  /* 0x00000000000c79c3 */ /* 0x000e620000002600 */
[----:B0-----:R-:W-:-:S05]  /*12650*/  I2FP.F32.U32 R3, UR7 ;  /* 0x0000000700037c45 */ /* 0x001fca0008201000 */
[----:B------:R-:W-:Y:S01]  /*12660*/  FMUL R10, R3, UR10 ;  /* 0x0000000a030a7c20 */ /* 0x000fe20008400000 */
[----:B------:R-:W-:-:S05]  /*12670*/  IMAD.MOV.U32 R3, RZ, RZ, R17 ;  /* 0x000000ffff037224 */ /* 0x000fca00078e0011 */
[----:B------:R-:W-:Y:S05]  /*12680*/  @!P1 BRA `(.L_x_428) ;  /* 0x0000000000289947 */ /* 0x000fea0003800000 */
[----:B------:R-:W-:Y:S02]  /*12690*/  ULDC UR10, c[0x0][0x634] ;  /* 0x00018d00000a7ab9 */ /* 0x000fe40000000800 */
[----:B------:R-:W-:-:S05]  /*126a0*/  IADD3 R7, P1, R16, UR10, RZ ;  /* 0x0000000a10077c10 */ /* 0x000fca000ff3e0ff */
[----:B------:R-:W-:-:S04]  /*126b0*/  IMAD.X R11, RZ, RZ, R17, P1 ;  /* 0x000000ffff0b7224 */ /* 0x000fc800008e0611 */
[----:B------:R-:W-:-:S04]  /*126c0*/  IMAD.WIDE.U32 R4, R11, UR8, RZ ;  /* 0x000000080b047c25 */ /* 0x000fc8000f8e00ff */
[----:B------:R-:W-:-:S04]  /*126d0*/  IMAD.WIDE.U32 R4, P1, R7, UR9, R4 ;  /* 0x0000000907047c25 */ /* 0x000fc8000f820004 */
[----:B------:R-:W-:Y:S01]  /*126e0*/  IMAD.WIDE.U32 R6, R7, UR8, RZ ;  /* 0x0000000807067c25 */ /* 0x000fe2000f8e00ff */
[----:B------:R-:W-:-:S03]  /*126f0*/  IADD3.X R3, RZ, RZ, RZ, P1, !PT ;  /* 0x000000ffff037210 */ /* 0x000fc60000ffe4ff */
[----:B------:R-:W-:Y:S01]  /*12700*/  IMAD.MOV.U32 R2, RZ, RZ, R5 ;  /* 0x000000ffff027224 */ /* 0x000fe200078e0005 */
[----:B------:R-:W-:-:S05]  /*12710*/  IADD3 RZ, P1, R7, R4, RZ ;  /* 0x0000000407ff7210 */ /* 0x000fca0007f3e0ff */
[----:B------:R-:W-:-:S08]  /*12720*/  IMAD.WIDE.U32.X R2, R11, UR9, R2, P1 ;  /* 0x000000090b027c25 */ /* 0x000fd000088e0402 */
.L_x_428:
[--C-:B------:R-:W-:Y:S01]  /*12730*/  SHF.R.U64 R19, R2, UR11, R3.reuse ;  /* 0x0000000b02137c19 */ /* 0x100fe20008001203 */
[----:B------:R-:W0:Y:S01]  /*12740*/  F2I.U32.TRUNC.NTZ R10, R10 ;  /* 0x0000000a000a7305 */ /* 0x000e22000020f000 */
[----:B------:R-:W-:Y:S01]  /*12750*/  SHF.R.U32.HI R2, RZ, UR11, R3 ;  /* 0x0000000bff027c19 */ /* 0x000fe20008011603 */
[----:B------:R-:W-:Y:S01]  /*12760*/  ULDC.64 UR8, c[0x0][0x620] ;  /* 0x0001880000087ab9 */ /* 0x000fe20000000a00 */
[----:B------:R-:W-:Y:S01]  /*12770*/  IADD3 R5, P1, RZ, -R19, RZ ;  /* 0x80000013ff057210 */ /* 0x000fe20007f3e0ff */
[----:B------:R-:W2:Y:S01]  /*12780*/  LDC R15, c[0x0][0x610] ;  /* 0x00018400ff0f7b82 */ /* 0x000ea20000000800 */
[----:B-1----:R-:W-:Y:S01]  /*12790*/  I2FP.F32.U32 R4, UR12 ;  /* 0x0000000c00047c45 */ /* 0x002fe20008201000 */
[----:B------:R-:W-:Y:S01]  /*127a0*/  ULDC UR11, c[0x0][0x658] ;  /* 0x00019600000b7ab9 */ /* 0x000fe20000000800 */
[----:B------:R-:W-:Y:S01]  /*127b0*/  ULDC UR16, c[0x0][0x648] ;  /* 0x0001920000107ab9 */ /* 0x000fe20000000800 */
[----:B------:R-:W-:Y:S02]  /*127c0*/  IMAD.X R2, RZ, RZ, ~R2, P1 ;  /* 0x000000ffff027224 */ /* 0x000fe400008e0e02 */
[----:B------:R-:W-:Y:S01]  /*127d0*/  FMUL R6, R4, UR14 ;  /* 0x0000000e04067c20 */ /* 0x000fe20008400000 */
[----:B------:R-:W-:Y:S01]  /*127e0*/  ULDC.64 UR14, c[0x0][0x640] ;  /* 0x00019000000e7ab9 */ /* 0x000fe20000000a00 */
[----:B------:R-:W-:Y:S01]  /*127f0*/  IMAD R4, R2, UR8, RZ ;  /* 0x0000000802047c24 */ /* 0x000fe2000f8e02ff */
[----:B------:R-:W-:Y:S01]  /*12800*/  ISETP.NE.U32.AND P1, PT, RZ, UR14, PT ;  /* 0x0000000eff007c0c */ /* 0x000fe2000bf25070 */
[C---:B------:R-:W-:Y:S01]  /*12810*/  IMAD.WIDE.U32 R2, R5.reuse, UR8, R16 ;  /* 0x0000000805027c25 */ /* 0x040fe2000f8e0010 */
[----:B0-----:R-:W-:Y:S01]  /*12820*/  R2UR UR8, R10 ;  /* 0x000000000a0872ca */ /* 0x001fe200000e0000 */
[----:B------:R-:W0:Y:S01]  /*12830*/  F2I.U32.TRUNC.NTZ R6, R6 ;  /* 0x0000000600067305 */ /* 0x000e22000020f000 */
[----:B------:R-:W-:Y:S01]  /*12840*/  ISETP.NE.AND.EX P1, PT, RZ, UR15, PT, P1 ;  /* 0x0000000fff007c0c */ /* 0x000fe2000bf25310 */
[----:B------:R-:W-:Y:S01]  /*12850*/  IMAD R5, R5, UR9, R4 ;  /* 0x0000000905057c24 */ /* 0x000fe2000f8e0204 */
[----:B------:R-:W-:-:S03]  /*12860*/  ULDC UR9, c[0x0][0x618] ;  /* 0x0001860000097ab9 */ /* 0x000fc60000000800 */
[----:B------:R-:W-:-:S05]  /*12870*/  IMAD.IADD R3, R3, 0x1, R5 ;  /* 0x0000000103037824 */ /* 0x000fca00078e0205 */
[--C-:B------:R-:W-:Y:S02]  /*12880*/  SHF.R.U64 R10, R2, UR9, R3.reuse ;  /* 0x00000009020a7c19 */ /* 0x100fe40008001203 */
[----:B------:R-:W-:Y:S01]  /*12890*/  SHF.R.U32.HI R3, RZ, UR9, R3 ;  /* 0x00000009ff037c19 */ /* 0x000fe20008011603 */
[----:B------:R-:W-:Y:S01]  /*128a0*/  ULDC UR9, c[0x0][0x608] ;  /* 0x0001820000097ab9 */ /* 0x000fe20000000800 */
[----:B0-----:R-:W-:Y:S02]  /*128b0*/  R2UR UR10, R6 ;  /* 0x00000000060a72ca */ /* 0x001fe400000e0000 */
[--C-:B------:R-:W-:Y:S02]  /*128c0*/  SHF.R.U64 R12, R10, UR9, R3.reuse ;  /* 0x000000090a0c7c19 */ /* 0x100fe40008001203 */
[----:B------:R-:W-:Y:S01]  /*128d0*/  SHF.R.U32.HI R3, RZ, UR9, R3 ;  /* 0x00000009ff037c19 */ /* 0x000fe20008011603 */
[----:B------:R-:W-:-:S03]  /*128e0*/  UIADD3 UR9, -UR8, URZ, URZ ;  /* 0x0000003f08097290 */ /* 0x000fc6000fffe13f */
[--C-:B------:R-:W-:Y:S01]  /*128f0*/  SHF.R.U64 R13, R12, UR11, R3.reuse ;  /* 0x0000000b0c0d7c19 */ /* 0x100fe20008001203 */
[----:B------:R-:W-:Y:S01]  /*12900*/  ULDC UR8, c[0x0][0x144] ;  /* 0x0000510000087ab9 */ /* 0x000fe20000000800 */
[----:B------:R-:W-:-:S03]  /*12910*/  SHF.R.U32.HI R3, RZ, UR11, R3 ;  /* 0x0000000bff037c19 */ /* 0x000fc60008011603 */
[----:B------:R-:W-:Y:S01]  /*12920*/  IMAD.MOV.U32 R2, RZ, RZ, R13 ;  /* 0x000000ffff027224 */ /* 0x000fe200078e000d */
[----:B------:R-:W-:Y:S06]  /*12930*/  @!P1 BRA `(.L_x_429) ;  /* 0x0000000000289947 */ /* 0x000fec0003800000 */
[----:B------:R-:W-:Y:S02]  /*12940*/  ULDC UR11, c[0x0][0x64c] ;  /* 0x00019300000b7ab9 */ /* 0x000fe40000000800 */
[----:B------:R-:W-:-:S04]  /*12950*/  IADD3 R7, P1, R13, UR11, RZ ;  /* 0x0000000b0d077c10 */ /* 0x000fc8000ff3e0ff */
[----:B------:R-:W-:-:S05]  /*12960*/  IADD3.X R11, RZ, R3, RZ, P1, !PT ;  /* 0x00000003ff0b7210 */ /* 0x000fca0000ffe4ff */
[----:B------:R-:W-:-:S04]  /*12970*/  IMAD.WIDE.U32 R4, R11, UR14, RZ ;  /* 0x0000000e0b047c25 */ /* 0x000fc8000f8e00ff */
[----:B------:R-:W-:-:S04]  /*12980*/  IMAD.WIDE.U32 R4, P1, R7, UR15, R4 ;  /* 0x0000000f07047c25 */ /* 0x000fc8000f820004 */
[----:B------:R-:W-:-:S04]  /*12990*/  IMAD.WIDE.U32 R6, R7, UR14, RZ ;  /* 0x0000000e07067c25 */ /* 0x000fc8000f8e00ff */
[----:B------:R-:W-:Y:S01]  /*129a0*/  IMAD.X R3, RZ, RZ, RZ, P1 ;  /* 0x000000ffff037224 */ /* 0x000fe200008e06ff */
[----:B------:R-:W-:Y:S01]  /*129b0*/  IADD3 RZ, P1, R7, R4, RZ ;  /* 0x0000000407ff7210 */ /* 0x000fe20007f3e0ff */
[----:B------:R-:W-:-:S04]  /*129c0*/  IMAD.MOV.U32 R2, RZ, RZ, R5 ;  /* 0x000000ffff027224 */ /* 0x000fc800078e0005 */
[----:B------:R-:W-:-:S08]  /*129d0*/  IMAD.WIDE.U32.X R2, R11, UR15, R2, P1 ;  /* 0x0000000f0b027c25 */ /* 0x000fd000088e0402 */
.L_x_429:
[----:B------:R-:W-:Y:S01]  /*129e0*/  UISETP.NE.AND UP0, UPT, UR38, URZ, UPT ;  /* 0x0000003f2600728c */ /* 0x000fe2000bf05270 */
[----:B------:R-:W-:Y:S01]  /*129f0*/  SHF.R.U64 R3, R2, UR16, R3 ;  /* 0x0000001002037c19 */ /* 0x000fe20008001203 */
[----:B------:R-:W-:Y:S01]  /*12a00*/  UIADD3 UR10, -UR10, URZ, URZ ;  /* 0x0000003f0a0a7290 */ /* 0x000fe2000fffe13f */
[----:B------:R-:W-:Y:S01]  /*12a10*/  LOP3.LUT R2, R12, UR6, RZ, 0xc0, !PT ;  /* 0x000000060c027c12 */ /* 0x000fe2000f8ec0ff */
[----:B------:R-:W-:Y:S01]  /*12a20*/  UIMAD UR7, UR8, UR9, UR7 ;  /* 0x00000009080772a4 */ /* 0x000fe2000f8e0207 */
[----:B------:R-:W-:Y:S01]  /*12a30*/  LOP3.LUT R5, R10, UR4, RZ, 0xc0, !PT ;  /* 0x000000040a057c12 */ /* 0x000fe2000f8ec0ff */
[----:B------:R-:W-:Y:S01]  /*12a40*/  IMAD.MOV R4, RZ, RZ, -R3 ;  /* 0x000000ffff047224 */ /* 0x000fe200078e0a03 */
[----:B------:R-:W-:Y:S01]  /*12a50*/  ULDC UR8, c[0x0][0x148] ;  /* 0x0000520000087ab9 */ /* 0x000fe20000000800 */
[----:B------:R-:W-:Y:S01]  /*12a60*/  IMAD R18, R3, UR5, R2 ;  /* 0x0000000503127c24 */ /* 0x000fe2000f8e0202 */
[----:B------:R-:W-:Y:S01]  /*12a70*/  PLOP3.LUT P1, PT, PT, PT, UP0, 0x80, 0x0 ;  /* 0x000000000000781c */ /* 0x000fe20003f2f008 */
[----:B------:R-:W-:Y:S01]  /*12a80*/  IMAD.MOV.U32 R3, RZ, RZ, 0x1 ;  /* 0x00000001ff037424 */ /* 0x000fe200078e00ff */
[----:B------:R-:W-:-:S03]  /*12a90*/  @UP0 UIMAD UR7, UR8, UR10, UR12 ;  /* 0x0000000a080702a4 */ /* 0x000fc6000f8e020c */
[----:B------:R-:W-:Y:S02]  /*12aa0*/  ULDC UR8, c[0x0][0x638] ;  /* 0x00018e0000087ab9 */ /* 0x000fe40000000800 */
[----:B------:R-:W-:Y:S02]  /*12ab0*/  IMAD R2, R4, UR8, R13 ;  /* 0x0000000804027c24 */ /* 0x000fe4000f8e020d */
[----:B--2---:R-:W-:Y:S01]  /*12ac0*/  IMAD R18, R18, R15, UR7 ;  /* 0x0000000712127e24 */ /* 0x004fe2000f8e020f */
[----:B------:R-:W-:Y:S02]  /*12ad0*/  ULDC UR7, c[0x0][0x600] ;  /* 0x0001800000077ab9 */ /* 0x000fe40000000800 */
[----:B------:R-:W-:-:S05]  /*12ae0*/  IMAD R5, R2, UR7, R5 ;  /* 0x0000000702057c24 */ /* 0x000fca000f8e0205 */
[----:B------:R-:W-:Y:S02]  /*12af0*/  SEL R2, R5, R18, !P1 ;  /* 0x0000001205027207 */ /* 0x000fe40004800000 */
[----:B------:R-:W-:-:S07]  /*12b00*/  SEL R18, R18, R5, !P1 ;  /* 0x0000000512127207 */ /* 0x000fce0004800000 */
.L_x_427:
[----:B------:R-:W-:Y:S05]  /*12b10*/  BSYNC B1 ;  /* 0x0000000000017941 */ /* 0x000fea0003800000 */
.L_x_426:
[----:B------:R-:W-:-:S13]  /*12b20*/  LOP3.LUT P1, RZ, R3, 0xff, RZ, 0xc0, !PT ;  /* 0x000000ff03ff7812 */ /* 0x000fda000782c0ff */
[----:B------:R-:W-:Y:S05]  /*12b30*/  @P1 BRA `(.L_x_430) ;  /* 0xfffffff400081947 */ /* 0x000fea000383ffff */
[----:B------:R-:W-:Y:S05]  /*12b40*/  BSYNC B0 ;  /* 0x0000000000007941 */ /* 0x000fea0003800000 */
.L_x_418:
[----:B------:R-:W-:-:S03]  /*12b50*/  UMOV UR7, 0xffffffff ;  /* 0xffffffff00077882 */ /* 0x000fc60000000000 */
[----:B------:R-:W-:Y:S05]  /*12b60*/  BRA.DIV UR7, `(.L_x_431) ;  /* 0x0000000607047947 */ /* 0x000fea000b800000 */
[----:B------:R-:W-:-:S13]  /*12b70*/  ELECT P6, URZ, PT ;  /* 0x00000000003f782f */ /* 0x000fda00038c0000 */
.L_x_445:
[----:B------:R-:W-:Y:S04]  /*12b80*/  BSSY B0, `(.L_x_432) ;  /* 0x000001a000007945 */ /* 0x000fe80003800000 */
[----:B------:R-:W-:Y:S05]  /*12b90*/  @!P6 BRA `(.L_x_433) ;  /* 0x000000000060e947 */ /* 0x000fea0003800000 */
[----:B------:R-:W-:-:S04]  /*12ba0*/  ULOP3.LUT UR7, UR40, 0x2, URZ, 0xfc, !UPT ;  /* 0x0000000228077892 */ /* 0x000fc8000f8efc3f */
[----:B------:R-:W-:-:S06]  /*12bb0*/  UISETP.NE.AND UP0, UPT, UR7, 0x3, UPT ;  /* 0x000000030700788c */ /* 0x000fcc000bf05270 */
[----:B------:R-:W-:-:S13]  /*12bc0*/  PLOP3.LUT P0, PT, PT, PT, UP0, 0x80, 0x0 ;  /* 0x000000000000781c */ /* 0x000fda0003f0f008 */
[----:B------:R-:W-:Y:S05]  /*12bd0*/  @!P0 BRA `(.L_x_434) ;  /* 0x0000000000048947 */ /* 0x000fea0003800000 */
[----:B------:R-:W-:Y:S01]  /*12be0*/  BPT.TRAP 0x1 ;  /* 0x000000040000795c */ /* 0x000fe20000300000 */
.L_x_434:
[----:B------:R-:W0:Y:S01]  /*12bf0*/  S2R R3, SR_CgaCtaId ;  /* 0x0000000000037919 */ /* 0x000e220000008800 */
[----:B------:R-:W-:-:S04]  /*12c00*/  MOV R2, 0x400 ;  /* 0x0000040000027802 */ /* 0x000fc80000000f00 */
[----:B0-----:R-:W-:Y:S02]  /*12c10*/  LEA R3, R3, R2, 0x18 ;  /* 0x0000000203037211 */ /* 0x001fe400078ec0ff */
[----:B------:R-:W-:Y:S02]  /*12c20*/  SHF.L.U32 R2, R8, 0x1f, RZ ;  /* 0x0000001f08027819 */ /* 0x000fe400000006ff */
[----:B------:R-:W-:-:S05]  /*12c30*/  IADD3 R3, R3, 0x10, RZ ;  /* 0x0000001003037810 */ /* 0x000fca0007ffe0ff */
[C---:B------:R-:W-:Y:S02]  /*12c40*/  IMAD R7, R0.reuse, 0x8, R3 ;  /* 0x0000000800077824 */ /* 0x040fe400078e0203 */
[----:B------:R-:W-:Y:S02]  /*12c50*/  VIADD R0, R0, 0x1 ;  /* 0x0000000100007836 */ /* 0x000fe40000000000 */
[----:B------:R-:W0:Y:S03]  /*12c60*/  SYNCS.PHASECHK.TRANS64.TRYWAIT P0, [R7+URZ], R2 ;  /* 0x00000002070075a7 */ /* 0x000e26000800017f */
[----:B------:R-:W-:-:S04]  /*12c70*/  ISETP.NE.AND P1, PT, R0, 0x2, PT ;  /* 0x000000020000780c */ /* 0x000fc80003f25270 */
[----:B------:R-:W-:Y:S02]  /*12c80*/  SEL R5, RZ, 0x1, P1 ;  /* 0x00000001ff057807 */ /* 0x000fe40000800000 */
[----:B------:R-:W-:Y:S02]  /*12c90*/  SEL R0, R0, RZ, P1 ;  /* 0x000000ff00007207 */ /* 0x000fe40000800000 */
[----:B------:R-:W-:Y:S01]  /*12ca0*/  LOP3.LUT R5, R8, R5, RZ, 0x3c, !PT ;  /* 0x0000000508057212 */ /* 0x000fe200078e3cff */
[----:B0-----:R-:W-:Y:S06]  /*12cb0*/  @!P0 BRA `(.L_x_435) ;  /* 0x0000000000d08947 */ /* 0x001fec0003800000 */
.L_x_446:
[----:B------:R-:W-:Y:S01]  /*12cc0*/  IMAD R3, R0, 0x8, R3 ;  /* 0x0000000800037824 */ /* 0x000fe200078e0203 */
[----:B------:R-:W-:-:S07]  /*12cd0*/  SHF.L.U32 R0, R5, 0x1f, RZ ;  /* 0x0000001f05007819 */ /* 0x000fce00000006ff */
.L_x_436:
[----:B-1----:R1:W2:Y:S02]  /*12ce0*/  SYNCS.PHASECHK.TRANS64.TRYWAIT P0, [R3+URZ], R0 ;  /* 0x00000000030075a7 */ /* 0x0022a4000800017f */
[----:B--2---:R-:W-:Y:S05]  /*12cf0*/  @!P0 NANOSLEEP.SYNCS 0x989680 ;  /* 0x009896800000895d */ /* 0x004fea0003900000 */
[----:B------:R-:W2:Y:S02]  /*12d00*/  @!P0 SYNCS.PHASECHK.TRANS64 P0, [R3+URZ], R0 ;  /* 0x00000000030085a7 */ /* 0x000ea4000800007f */
[----:B--2---:R-:W-:Y:S05]  /*12d10*/  @!P0 BRA `(.L_x_436) ;  /* 0xfffffffc00f08947 */ /* 0x004fea000383ffff */
.L_x_433:
[----:B------:R-:W-:Y:S05]  /*12d20*/  BSYNC B0 ;  /* 0x0000000000007941 */ /* 0x000fea0003800000 */
.L_x_432:
[----:B------:R-:W-:Y:S05]  /*12d30*/  EXIT ;  /* 0x000000000000794d */ /* 0x000fea0003800000 */
.L_x_14:
[----:B0-----:R-:W-:-:S04]  /*12d40*/  IMAD.U32 R0, RZ, RZ, UR46 ;  /* 0x0000002eff007e24 */ /* 0x001fc8000f8e00ff */
[----:B------:R0:W1:Y:S03]  /*12d50*/  SYNCS.PHASECHK.TRANS64.TRYWAIT P0, [R0+URZ], R3 ;  /* 0x00000003000075a7 */ /* 0x000066000800017f */
[----:B-1----:R-:W-:Y:S05]  /*12d60*/  @!P0 NANOSLEEP.SYNCS 0x989680 ;  /* 0x009896800000895d */ /* 0x002fea0003900000 */
[----:B------:R-:W1:Y:S02]  /*12d70*/  @!P0 SYNCS.PHASECHK.TRANS64 P0, [R0+URZ], R3 ;  /* 0x00000003000085a7 */ /* 0x000e64000800007f */
[----:B-1----:R-:W-:Y:S05]  /*12d80*/  @!P0 BRA `(.L_x_14) ;  /* 0xfffffffc00ec8947 */ /* 0x002fea000383ffff */
[----:B------:R-:W-:Y:S05]  /*12d90*/  BRA `(.L_x_437) ;  /* 0xfffffee400e87947 */ /* 0x000fea000383ffff */
.L_x_19:
[----:B-1----:R1:W2:Y:S02]  /*12da0*/  SYNCS.PHASECHK.TRANS64.TRYWAIT P1, [R3+URZ], R0 ;  /* 0x00000000030075a7 */ /* 0x0022a4000802017f */
[----:B--2---:R-:W-:Y:S05]  /*12db0*/  @!P1 NANOSLEEP.SYNCS 0x989680 ;  /* 0x009896800000995d */ /* 0x004fea0003900000 */
[----:B------:R-:W2:Y:S02]  /*12dc0*/  @!P1 SYNCS.PHASECHK.TRANS64 P1, [R3+URZ], R0 ;  /* 0x00000000030095a7 */ /* 0x000ea4000802007f */
[----:B--2---:R-:W-:Y:S05]  /*12dd0*/  @!P1 BRA `(.L_x_19) ;  /* 0xfffffffc00f09947 */ /* 0x004fea000383ffff */
[----:B------:R-:W-:Y:S05]  /*12de0*/  BRA `(.L_x_18) ;  /* 0xfffffee8005c7947 */ /* 0x000fea000383ffff */
.L_x_24:
[----:B-1----:R-:W-:-:S04]  /*12df0*/  MOV R3, UR4 ;  /* 0x0000000400037c02 */ /* 0x002fc80008000f00 */
[----:B------:R1:W2:Y:S03]  /*12e00*/  SYNCS.PHASECHK.TRANS64.TRYWAIT P1, [R3+URZ], R0 ;  /* 0x00000000030075a7 */ /* 0x0002a6000802017f */
[----:B--2---:R-:W-:Y:S05]  /*12e10*/  @!P1 NANOSLEEP.SYNCS 0x989680 ;  /* 0x009896800000995d */ /* 0x004fea0003900000 */
[----:B------:R-:W2:Y:S02]  /*12e20*/  @!P1 SYNCS.PHASECHK.TRANS64 P1, [R3+URZ], R0 ;  /* 0x00000000030095a7 */ /* 0x000ea4000802007f */
[----:B--2---:R-:W-:Y:S05]  /*12e30*/  @!P1 BRA `(.L_x_24) ;  /* 0xfffffffc00ec9947 */ /* 0x004fea000383ffff */
[----:B------:R-:W-:Y:S05]  /*12e40*/  BRA `(.L_x_23) ;  /* 0xfffffef0003c7947 */ /* 0x000fea000383ffff */
.L_x_30:
[----:B0-----:R-:W-:-:S04]  /*12e50*/  IMAD.U32 R0, RZ, RZ, UR46 ;  /* 0x0000002eff007e24 */ /* 0x001fc8000f8e00ff */
[----:B------:R0:W1:Y:S03]  /*12e60*/  SYNCS.PHASECHK.TRANS64.TRYWAIT P0, [R0+URZ+0x10], R7 ;  /* 0x00001007000075a7 */ /* 0x000066000800017f */
[----:B-1----:R-:W-:Y:S05]  /*12e70*/  @!P0 NANOSLEEP.SYNCS 0x989680 ;  /* 0x009896800000895d */ /* 0x002fea0003900000 */
[----:B------:R-:W1:Y:S02]  /*12e80*/  @!P0 SYNCS.PHASECHK.TRANS64 P0, [R0+URZ+0x10], R7 ;  /* 0x00001007000085a7 */ /* 0x000e64000800007f */
[----:B-1----:R-:W-:Y:S05]  /*12e90*/  @!P0 BRA `(.L_x_30) ;  /* 0xfffffffc00ec8947 */ /* 0x002fea000383ffff */
[----:B------:R-:W-:Y:S05]  /*12ea0*/  BRA `(.L_x_438) ;  /* 0xfffffef8009c7947 */ /* 0x000fea000383ffff */
.L_x_419:
[----:B------:R-:W-:Y:S01]  /*12eb0*/  BSSY B1, `(.L_x_439) ;  /* 0x0000006000017945 */ /* 0x000fe20003800000 */
[----:B------:R-:W-:-:S07]  /*12ec0*/  IMAD.MOV.U32 R15, RZ, RZ, -0x1 ;  /* 0xffffffffff0f7424 */ /* 0x000fce00078e00ff */
[----:B------:R-:W-:Y:S05]  /*12ed0*/  WARPSYNC.COLLECTIVE R15, `(.L_x_440) ;  /* 0x000000000f0c7348 */ /* 0x000fea0003c00000 */
[----:B------:R-:W-:Y:S02]  /*12ee0*/  ELECT P6, UR62, PT ;  /* 0x00000000003e782f */ /* 0x000fe400038c0000 */
[----:B------:R-:W-:Y:S01]  /*12ef0*/  MOV R14, UR62 ;  /* 0x0000003e000e7c02 */ /* 0x000fe20008000f00 */
[----:B------:R-:W-:Y:S10]  /*12f00*/  ENDCOLLECTIVE ;  /* 0x000000000000791b */ /* 0x000ff40003800000 */
.L_x_440:
[----:B------:R-:W-:Y:S05]  /*12f10*/  BSYNC B1 ;  /* 0x0000000000017941 */ /* 0x000fea0003800000 */
.L_x_439:
[----:B------:R-:W-:Y:S05]  /*12f20*/  BRA `(.L_x_441) ;  /* 0xfffffff000187947 */ /* 0x000fea000383ffff */
.L_x_422:
[----:B-1----:R1:W2:Y:S02]  /*12f30*/  SYNCS.PHASECHK.TRANS64.TRYWAIT P1, [R7+URZ+0x10], R4 ;  /* 0x00001004070075a7 */ /* 0x0022a4000802017f */
[----:B--2---:R-:W-:Y:S05]  /*12f40*/  @!P1 NANOSLEEP.SYNCS 0x989680 ;  /* 0x009896800000995d */ /* 0x004fea0003900000 */
[----:B------:R-:W2:Y:S02]  /*12f50*/  @!P1 SYNCS.PHASECHK.TRANS64 P1, [R7+URZ+0x10], R4 ;  /* 0x00001004070095a7 */ /* 0x000ea4000802007f */
[----:B--2---:R-:W-:Y:S05]  /*12f60*/  @!P1 BRA `(.L_x_422) ;  /* 0xfffffffc00f09947 */ /* 0x004fea000383ffff */
[----:B------:R-:W-:Y:S05]  /*12f70*/  BRA `(.L_x_442) ;  /* 0xfffffff0004c7947 */ /* 0x000fea000383ffff */
.L_x_431:
[----:B------:R-:W-:Y:S01]  /*12f80*/  BSSY B0, `(.L_x_443) ;  /* 0x0000006000007945 */ /* 0x000fe20003800000 */
[----:B------:R-:W-:-:S07]  /*12f90*/  IMAD.MOV.U32 R15, RZ, RZ, -0x1 ;  /* 0xffffffffff0f7424 */ /* 0x000fce00078e00ff */
[----:B------:R-:W-:Y:S05]  /*12fa0*/  WARPSYNC.COLLECTIVE R15, `(.L_x_444) ;  /* 0x000000000f0c7348 */ /* 0x000fea0003c00000 */
[----:B------:R-:W-:Y:S02]  /*12fb0*/  ELECT P6, UR62, PT ;  /* 0x00000000003e782f */ /* 0x000fe400038c0000 */
[----:B------:R-:W-:Y:S01]  /*12fc0*/  MOV R14, UR62 ;  /* 0x0000003e000e7c02 */ /* 0x000fe20008000f00 */
[----:B------:R-:W-:Y:S10]  /*12fd0*/  ENDCOLLECTIVE ;  /* 0x000000000000791b */ /* 0x000ff40003800000 */
.L_x_444:
[----:B------:R-:W-:Y:S05]  /*12fe0*/  BSYNC B0 ;  /* 0x0000000000007941 */ /* 0x000fea0003800000 */
.L_x_443:
[----:B------:R-:W-:Y:S05]  /*12ff0*/  BRA `(.L_x_445) ;  /* 0xfffffff800e07947 */ /* 0x000fea000383ffff */
.L_x_435:
[----:B0-----:R0:W1:Y:S02]  /*13000*/  SYNCS.PHASECHK.TRANS64.TRYWAIT P0, [R7+URZ], R2 ;  /* 0x00000002070075a7 */ /* 0x001064000800017f */
[----:B-1----:R-:W-:Y:S05]  /*13010*/  @!P0 NANOSLEEP.SYNCS 0x989680 ;  /* 0x009896800000895d */ /* 0x002fea0003900000 */
[----:B------:R-:W1:Y:S02]  /*13020*/  @!P0 SYNCS.PHASECHK.TRANS64 P0, [R7+URZ], R2 ;  /* 0x00000002070085a7 */ /* 0x000e64000800007f */
[----:B-1----:R-:W-:Y:S05]  /*13030*/  @!P0 BRA `(.L_x_435) ;  /* 0xfffffffc00f08947 */ /* 0x002fea000383ffff */
[----:B------:R-:W-:Y:S05]  /*13040*/  BRA `(.L_x_446) ;  /* 0xfffffffc001c7947 */ /* 0x000fea000383ffff */
.L_x_447:
[----:B------:R-:W-:-:S00]  /*13050*/  BRA `(.L_x_447) ;  /* 0xfffffffc00fc7947 */ /* 0x000fc0000383ffff */
[----:B------:R-:W-:-:S00]  /*13060*/  NOP ;  /* 0x0000000000007918 */ /* 0x000fc00000000000 */
        /* <DEDUP_REMOVED lines=9> */
.L_x_448:


//--------------------- .nv.global.init           --------------------------
	.section	.nv.global.init,"aw",@progbits
.nv.global.init:
	.type		$str$22,@object
	.size		$str$22,($str$23 - $str$22)
$str$22:
        /*0000*/ 	.byte	0x6b, 0x5f, 0x74, 0x69, 0x6c, 0x65, 0x5f, 0x63, 0x6f, 0x75, 0x6e, 0x74, 0x20, 0x3e, 0x3d, 0x20
        /*0010*/ 	.byte	0x31, 0x00
	.type		$str$23,@object
	.size		$str$23,(__unnamed_1 - $str$23)
$str$23:
        /*0012*/ 	.byte	0x2f, 0x74, 0x6d, 0x70, 0x2f, 0x63, 0x75, 0x74, 0x6c, 0x61, 0x73, 0x73, 0x5f, 0x73, 0x77, 0x65
        /*0022*/ 	.byte	0x65, 0x70, 0x5f, 0x73, 0x72, 0x63, 0x2f, 0x69, 0x6e, 0x63, 0x6c, 0x75, 0x64, 0x65, 0x2f, 0x63
        /*0032*/ 	.byte	0x75, 0x74, 0x6c, 0x61, 0x73, 0x73, 0x2f, 0x67, 0x65, 0x6d, 0x6d, 0x2f, 0x63, 0x6f, 0x6c, 0x6c
        /*0042*/ 	.byte	0x65, 0x63, 0x74, 0x69, 0x76, 0x65, 0x2f, 0x73, 0x6d, 0x39, 0x30, 0x5f, 0x6d, 0x6d, 0x61, 0x5f
        /*0052*/ 	.byte	0x74, 0x6d, 0x61, 0x5f, 0x67, 0x6d, 0x6d, 0x61, 0x5f, 0x73, 0x73, 0x5f, 0x77, 0x61, 0x72, 0x70
        /*0062*/ 	.byte	0x73, 0x70, 0x65, 0x63, 0x69, 0x61, 0x6c, 0x69, 0x7a, 0x65, 0x64, 0x2e, 0x68, 0x70, 0x70, 0x00
	.type		__unnamed_1,@object
	.size		__unnamed_1,(.L_0 - __unnamed_1)
__unnamed_1:
        /*0072*/ 	.byte	0x76, 0x6f, 0x69, 0x64, 0x20, 0x63, 0x75, 0x74, 0x6c, 0x61, 0x73, 0x73, 0x3a, 0x3a, 0x67, 0x65
        /* <DEDUP_REMOVED lines=180> */
        /*0bc2*/ 	.byte	0x74, 0x79, 0x5d, 0x00
.L_0:


//--------------------- .nv.shared._ZN7cutlass13device_kernelINS_4gemm6kernel13GemmUniversalIN4cute5tupleIJiiiiEEENS1_10collective13CollectiveMmaINS1_34MainloopSm90TmaGmmaWarpSpecializedILi2ENS5_IJNS4_1CILi1EEESB_SB_EEENS1_32KernelTmaWarpSpecializedPingpongEEENS5_IJNSA_ILi64EEENSA_ILi384EEENSA_ILi128EEEEEENS_10bfloat16_tENS5_IJlSB_lEEESJ_SK_NS4_8TiledMMAINS4_8MMA_AtomIJNS4_4SM904GMMA28MMA_64x192x16_F32BF16BF16_SSILNSO_5MajorE0ELSQ_0ELNSO_7ScaleInE1ELSR_1EEEEEENS4_6LayoutISC_NS5_IJNSA_ILi0EEESV_SV_EEEEENS5_IJNS4_10UnderscoreESY_SY_EEEEENS4_13SM90_TMA_LOADENS4_14ComposedLayoutINS4_7SwizzleILi3ELi4ELi3EEENS4_18smem_ptr_flag_bitsILi16EEENSU_INS5_IJNSA_ILi8EEESF_EEENS5_IJSF_SB_EEEEEEEvNS4_8identityES11_S1B_vS1C_EENS_8epilogue10collective6detail29Sm90TmaWarpSpecializedAdapterINS1F_15DefaultEpilogueISJ_SK_SK_NS1E_6thread17LinearCombinationISJ_Li1EffLNS1J_9ScaleType4KindE0ELNS_15FloatRoundStyleE2ESJ_EENS1_15EpilogueDefaultEEEEEvvEEEEvNT_6ParamsE --------------------------
	.section	.nv.shared._ZN7cutlass13device_kernelINS_4gemm6kernel13GemmUniversalIN4cute5tupleIJiiiiEEENS1_10collective13CollectiveMmaINS1_34MainloopSm90TmaGmmaWarpSpecializedILi2ENS5_IJNS4_1CILi1EEESB_SB_EEENS1_32KernelTmaWarpSpecializedPingpongEEENS5_IJNSA_ILi64EEENSA_ILi384EEENSA_ILi128EEEEEENS_10bfloat16_tENS5_IJlSB_lEEESJ_SK_NS4_8TiledMMAINS4_8MMA_AtomIJNS4_4SM904GMMA28MMA_64x192x16_F32BF16BF16_SSILNSO_5MajorE0ELSQ_0ELNSO_7ScaleInE1ELSR_1EEEEEENS4_6LayoutISC_NS5_IJNSA_ILi0EEESV_SV_EEEEENS5_IJNS4_10UnderscoreESY_SY_EEEEENS4_13SM90_TMA_LOADENS4_14ComposedLayoutINS4_7SwizzleILi3ELi4ELi3EEENS4_18smem_ptr_flag_bitsILi16EEENSU_INS5_IJNSA_ILi8EEESF_EEENS5_IJSF_SB_EEEEEEEvNS4_8identityES11_S1B_vS1C_EENS_8epilogue10collective6detail29Sm90TmaWarpSpecializedAdapterINS1F_15DefaultEpilogueISJ_SK_SK_NS1E_6thread17LinearCombinationISJ_Li1EffLNS1J_9ScaleType4KindE0ELNS_15FloatRoundStyleE2ESJ_EENS1_15EpilogueDefaultEEEEEvvEEEEvNT_6ParamsE,"aw",@nobits
	.sectionflags	@""
	.align	16
	.zero		1024


//--------------------- .nv.shared.reserved.0     --------------------------
	.section	.nv.shared.reserved.0,"aw",@nobits
	.weak		__nv_reservedSMEM_offset_0_alias
	.size		__nv_reservedSMEM_offset_0_alias, 0, 0
	.other		__nv_reservedSMEM_offset_0_alias,@"STO_CUDA_RESERVED_SHARED STV_DEFAULT"
__nv_reservedSMEM_offset_0_alias:
	.zero		0


//--------------------- .nv.global                --------------------------
	.section	.nv.global,"aw",@nobits
.nv.global:
	.type		_ZN39_INTERNAL_8637936c_4_k_cu_52c60f90_59564cute1_E,@object
	.size		_ZN39_INTERNAL_8637936c_4_k_cu_52c60f90_59564cute1_E,(_ZN39_INTERNAL_8637936c_4_k_cu_52c60f90_59564cuda3std3__45__cpo6cbeginE - _ZN39_INTERNAL_8637936c_4_k_cu_52c60f90_59564cute1_E)
_ZN39_INTERNAL_8637936c_4_k_cu_52c60f90_59564cute1_E:
	.zero		1
	.type		_ZN39_INTERNAL_8637936c_4_k_cu_52c60f90_59564cuda3std3__45__cpo6cbeginE,@object
	.size		_ZN39_INTERNAL_8637936c_4_k_cu_52c60f90_59564cuda3std3__45__cpo6cbeginE,(_ZN39_INTERNAL_8637936c_4_k_cu_52c60f90_59564cuda3std3__48in_placeE - _ZN39_INTERNAL_8637936c_4_k_cu_52c60f90_59564cuda3std3__45__cpo6cbeginE)
_ZN39_INTERNAL_8637936c_4_k_cu_52c60f90_59564cuda3std3__45__cpo6cbeginE:
	.zero		1
	.type		_ZN39_INTERNAL_8637936c_4_k_cu_52c60f90_59564cuda3std3__48in_placeE,@object
	.size		_ZN39_INTERNAL_8637936c_4_k_cu_52c60f90_59564cuda3std3__48in_placeE,(_ZN39_INTERNAL_8637936c_4_k_cu_52c60f90_59564cuda3std6ranges3__45__cpo9iter_moveE - _ZN39_INTERNAL_8637936c_4_k_cu_52c60f90_59564cuda3std3__48in_placeE)
_ZN39_INTERNAL_8637936c_4_k_cu_52c60f90_59564cuda3std3__48in_placeE:
	.zero		1
	.type		_ZN39_INTERNAL_8637936c_4_k_cu_52c60f90_59564cuda3std6ranges3__45__cpo9iter_moveE,@object
	.size		_ZN39_INTERNAL_8637936c_4_k_cu_52c60f90_59564cuda3std6ranges3__45__cpo9iter_moveE,(_ZN39_INTERNAL_8637936c_4_k_cu_52c60f90_59564cuda3std3__45__cpo5beginE - _ZN39_INTERNAL_8637936c_4_k_cu_52c60f90_59564cuda3std6ranges3__45__cpo9iter_moveE)
_ZN39_INTERNAL_8637936c_4_k_cu_52c60f90_59564cuda3std6ranges3__45__cpo9iter_moveE:
	.zero		1
	.type		_ZN39_INTERNAL_8637936c_4_k_cu_52c60f90_59564cuda3std3__45__cpo5beginE,@object
	.size		_ZN39_INTERNAL_8637936c_4_k_cu_52c60f90_59564cuda3std3__45__cpo5beginE,(_ZN39_INTERNAL_8637936c_4_k_cu_52c60f90_59564cuda3std3__441_GLOBAL__N__8637936c_4_k_cu_52c60f90_59566ignoreE - _ZN39_INTERNAL_8637936c_4_k_cu_52c60f90_59564cuda3std3__45__cpo5beginE)
_ZN39_INTERNAL_8637936c_4_k_cu_52c60f90_59564cuda3std3__45__cpo5beginE:
	.zero		1
	.type		_ZN39_INTERNAL_8637936c_4_k_cu_52c60f90_59564cuda3std3__441_GLOBAL__N__8637936c_4_k_cu_52c60f90_59566ignoreE,@object
	.size		_ZN39_INTERNAL_8637936c_4_k_cu_52c60f90_59564cuda3std3__441_GLOBAL__N__8637936c_4_k_cu_52c60f90_59566ignoreE,(_ZN39_INTERNAL_8637936c_4_k_cu_52c60f90_59564cute7productE - _ZN39_INTERNAL_8637936c_4_k_cu_52c60f90_59564cuda3std3__441_GLOBAL__N__8637936c_4_k_cu_52c60f90_59566ignoreE)
_ZN39_INTERNAL_8637936c_4_k_cu_52c60f90_59564cuda3std3__441_GLOBAL__N__8637936c_4_k_cu_52c60f90_59566ignoreE:
	.zero		1
	.type		_ZN39_INTERNAL_8637936c_4_k_cu_52c60f90_59564cute7productE,@object
	.size		_ZN39_INTERNAL_8637936c_4_k_cu_52c60f90_59564cute7productE,(_ZN39_INTERNAL_8637936c_4_k_cu_52c60f90_59564cuda3std3__45__cpo3endE - _ZN39_INTERNAL_8637936c_4_k_cu_52c60f90_59564cute7productE)
_ZN39_INTERNAL_8637936c_4_k_cu_52c60f90_59564cute7productE:
	.zero		1
	.type		_ZN39_INTERNAL_8637936c_4_k_cu_52c60f90_59564cuda3std3__45__cpo3endE,@object
	.size		_ZN39_INTERNAL_8637936c_4_k_cu_52c60f90_59564cuda3std3__45__cpo3endE,(_ZN39_INTERNAL_8637936c_4_k_cu_52c60f90_59564cuda3std3__419piecewise_constructE - _ZN39_INTERNAL_8637936c_4_k_cu_52c60f90_59564cuda3std3__45__cpo3endE)
_ZN39_INTERNAL_8637936c_4_k_cu_52c60f90_59564cuda3std3__45__cpo3endE:
	.zero		1
	.type		_ZN39_INTERNAL_8637936c_4_k_cu_52c60f90_59564cuda3std3__419piecewise_constructE,@object
	.size		_ZN39_INTERNAL_8637936c_4_k_cu_52c60f90_59564cuda3std3__419piecewise_constructE,(_ZN39_INTERNAL_8637936c_4_k_cu_52c60f90_59564cuda3std3__45__cpo4cendE - _ZN39_INTERNAL_8637936c_4_k_cu_52c60f90_59564cuda3std3__419piecewise_constructE)
_ZN39_INTERNAL_8637936c_4_k_cu_52c60f90_59564cuda3std3__419piecewise_constructE:
	.zero		1
	.type		_ZN39_INTERNAL_8637936c_4_k_cu_52c60f90_59564cuda3std3__45__cpo4cendE,@object
	.size		_ZN39_INTERNAL_8637936c_4_k_cu_52c60f90_59564cuda3std3__45__cpo4cendE,(_ZN39_INTERNAL_8637936c_4_k_cu_52c60f90_59564cuda3std6ranges3__45__cpo4swapE - _ZN39_INTERNAL_8637936c_4_k_cu_52c60f90_59564cuda3std3__45__cpo4cendE)
_ZN39_INTERNAL_8637936c_4_k_cu_52c60f90_59564cuda3std3__45__cpo4cendE:
	.zero		1
	.type		_ZN39_INTERNAL_8637936c_4_k_cu_52c60f90_59564cuda3std6ranges3__45__cpo4swapE,@object
	.size		_ZN39_INTERNAL_8637936c_4_k_cu_52c60f90_59564cuda3std6ranges3__45__cpo4swapE,(.L_8 - _ZN39_INTERNAL_8637936c_4_k_cu_52c60f90_59564cuda3std6ranges3__45__cpo4swapE)
_ZN39_INTERNAL_8637936c_4_k_cu_52c60f90_59564cuda3std6ranges3__45__cpo4swapE:
	.zero		1
.L_8:


//--------------------- .nv.constant0._ZN7cutlass13device_kernelINS_4gemm6kernel13GemmUniversalIN4cute5tupleIJiiiiEEENS1_10collective13CollectiveMmaINS1_34MainloopSm90TmaGmmaWarpSpecializedILi2ENS5_IJNS4_1CILi1EEESB_SB_EEENS1_32KernelTmaWarpSpecializedPingpongEEENS5_IJNSA_ILi64EEENSA_ILi384EEENSA_ILi128EEEEEENS_10bfloat16_tENS5_IJlSB_lEEESJ_SK_NS4_8TiledMMAINS4_8MMA_AtomIJNS4_4SM904GMMA28MMA_64x192x16_F32BF16BF16_SSILNSO_5MajorE0ELSQ_0ELNSO_7ScaleInE1ELSR_1EEEEEENS4_6LayoutISC_NS5_IJNSA_ILi0EEESV_SV_EEEEENS5_IJNS4_10UnderscoreESY_SY_EEEEENS4_13SM90_TMA_LOADENS4_14ComposedLayoutINS4_7SwizzleILi3ELi4ELi3EEENS4_18smem_ptr_flag_bitsILi16EEENSU_INS5_IJNSA_ILi8EEESF_EEENS5_IJSF_SB_EEEEEEEvNS4_8identityES11_S1B_vS1C_EENS_8epilogue10collective6detail29Sm90TmaWarpSpecializedAdapterINS1F_15DefaultEpilogueISJ_SK_SK_NS1E_6thread17LinearCombinationISJ_Li1EffLNS1J_9ScaleType4KindE0ELNS_15FloatRoundStyleE2ESJ_EENS1_15EpilogueDefaultEEEEEvvEEEEvNT_6ParamsE --------------------------
	.section	.nv.constant0._ZN7cutlass13device_kernelINS_4gemm6kernel13GemmUniversalIN4cute5tupleIJiiiiEEENS1_10collective13CollectiveMmaINS1_34MainloopSm90TmaGmmaWarpSpecializedILi2ENS5_IJNS4_1CILi1EEESB_SB_EEENS1_32KernelTmaWarpSpecializedPingpongEEENS5_IJNSA_ILi64EEENSA_ILi384EEENSA_ILi128EEEEEENS_10bfloat16_tENS5_IJlSB_lEEESJ_SK_NS4_8TiledMMAINS4_8MMA_AtomIJNS4_4SM904GMMA28MMA_64x192x16_F32BF16BF16_SSILNSO_5MajorE0ELSQ_0ELNSO_7ScaleInE1ELSR_1EEEEEENS4_6LayoutISC_NS5_IJNSA_ILi0EEESV_SV_EEEEENS5_IJNS4_10UnderscoreESY_SY_EEEEENS4_13SM90_TMA_LOADENS4_14ComposedLayoutINS4_7SwizzleILi3ELi4ELi3EEENS4_18smem_ptr_flag_bitsILi16EEENSU_INS5_IJNSA_ILi8EEESF_EEENS5_IJSF_SB_EEEEEEEvNS4_8identityES11_S1B_vS1C_EENS_8epilogue10collective6detail29Sm90TmaWarpSpecializedAdapterINS1F_15DefaultEpilogueISJ_SK_SK_NS1E_6thread17LinearCombinationISJ_Li1EffLNS1J_9ScaleType4KindE0ELNS_15FloatRoundStyleE2ESJ_EENS1_15EpilogueDefaultEEEEEvvEEEEvNT_6ParamsE,"a",@progbits
	.sectionflags	@""
	.align	4
.nv.constant0._ZN7cutlass13device_kernelINS_4gemm6kernel13GemmUniversalIN4cute5tupleIJiiiiEEENS1_10collective13CollectiveMmaINS1_34MainloopSm90TmaGmmaWarpSpecializedILi2ENS5_IJNS4_1CILi1EEESB_SB_EEENS1_32KernelTmaWarpSpecializedPingpongEEENS5_IJNSA_ILi64EEENSA_ILi384EEENSA_ILi128EEEEEENS_10bfloat16_tENS5_IJlSB_lEEESJ_SK_NS4_8TiledMMAINS4_8MMA_AtomIJNS4_4SM904GMMA28MMA_64x192x16_F32BF16BF16_SSILNSO_5MajorE0ELSQ_0ELNSO_7ScaleInE1ELSR_1EEEEEENS4_6LayoutISC_NS5_IJNSA_ILi0EEESV_SV_EEEEENS5_IJNS4_10UnderscoreESY_SY_EEEEENS4_13SM90_TMA_LOADENS4_14ComposedLayoutINS4_7SwizzleILi3ELi4ELi3EEENS4_18smem_ptr_flag_bitsILi16EEENSU_INS5_IJNSA_ILi8EEESF_EEENS5_IJSF_SB_EEEEEEEvNS4_8identityES11_S1B_vS1C_EENS_8epilogue10collective6detail29Sm90TmaWarpSpecializedAdapterINS1F_15DefaultEpilogueISJ_SK_SK_NS1E_6thread17LinearCombinationISJ_Li1EffLNS1J_9ScaleType4KindE0ELNS_15FloatRoundStyleE2ESJ_EENS1_15EpilogueDefaultEEEEEvvEEEEvNT_6ParamsE:
	.zero		1664


//--------------------- SYMBOLS --------------------------

	.type		.nv.reservedSmem.offset0,@object
	.size		.nv.reservedSmem.offset0,0x4
	.type		__assertfail,@function
